//
// Generated by NVIDIA NVVM Compiler
//
// Compiler Build ID: CL-36424714
// Cuda compilation tools, release 13.0, V13.0.88
// Based on NVVM 20.0.0
//

.version 9.0
.target sm_100
.address_size 64

	// .globl	_Z40compute_activated_locations_batch_kernelPKiS0_Piiiii

.visible .entry _Z40compute_activated_locations_batch_kernelPKiS0_Piiiii(
	.param .u64 .ptr .align 1 _Z40compute_activated_locations_batch_kernelPKiS0_Piiiii_param_0,
	.param .u64 .ptr .align 1 _Z40compute_activated_locations_batch_kernelPKiS0_Piiiii_param_1,
	.param .u64 .ptr .align 1 _Z40compute_activated_locations_batch_kernelPKiS0_Piiiii_param_2,
	.param .u32 _Z40compute_activated_locations_batch_kernelPKiS0_Piiiii_param_3,
	.param .u32 _Z40compute_activated_locations_batch_kernelPKiS0_Piiiii_param_4,
	.param .u32 _Z40compute_activated_locations_batch_kernelPKiS0_Piiiii_param_5,
	.param .u32 _Z40compute_activated_locations_batch_kernelPKiS0_Piiiii_param_6
)
{
	.reg .pred 	%p<29>;
	.reg .b32 	%r<118>;
	.reg .b64 	%rd<37>;

	ld.param.u64 	%rd9, [_Z40compute_activated_locations_batch_kernelPKiS0_Piiiii_param_0];
	ld.param.u64 	%rd10, [_Z40compute_activated_locations_batch_kernelPKiS0_Piiiii_param_1];
	ld.param.u64 	%rd8, [_Z40compute_activated_locations_batch_kernelPKiS0_Piiiii_param_2];
	ld.param.u32 	%r29, [_Z40compute_activated_locations_batch_kernelPKiS0_Piiiii_param_3];
	ld.param.u32 	%r30, [_Z40compute_activated_locations_batch_kernelPKiS0_Piiiii_param_4];
	ld.param.u32 	%r31, [_Z40compute_activated_locations_batch_kernelPKiS0_Piiiii_param_5];
	ld.param.u32 	%r32, [_Z40compute_activated_locations_batch_kernelPKiS0_Piiiii_param_6];
	cvta.to.global.u64 	%rd1, %rd10;
	cvta.to.global.u64 	%rd2, %rd9;
	mov.u32 	%r1, %ctaid.y;
	mov.u32 	%r33, %ctaid.x;
	mov.u32 	%r34, %ntid.x;
	mov.u32 	%r35, %tid.x;
	mad.lo.s32 	%r2, %r33, %r34, %r35;
	setp.ge.s32 	%p1, %r1, %r32;
	setp.ge.s32 	%p2, %r2, %r29;
	or.pred  	%p3, %p2, %p1;
	@%p3 bra 	$L__BB0_14;
	mul.lo.s32 	%r37, %r30, %r1;
	cvt.s64.s32 	%rd3, %r37;
	setp.lt.s32 	%p4, %r30, 1;
	mov.b32 	%r117, 0;
	@%p4 bra 	$L__BB0_13;
	mul.lo.s32 	%r3, %r30, %r2;
	and.b32  	%r4, %r30, 7;
	setp.lt.u32 	%p5, %r30, 8;
	mov.b32 	%r112, 0;
	mov.u32 	%r117, %r112;
	@%p5 bra 	$L__BB0_5;
	and.b32  	%r112, %r30, 2147483640;
	neg.s32 	%r106, %r112;
	add.s64 	%rd4, %rd2, 16;
	shl.b64 	%rd11, %rd3, 2;
	add.s64 	%rd12, %rd11, %rd1;
	add.s64 	%rd36, %rd12, 16;
	mov.b32 	%r117, 0;
	mov.u32 	%r105, %r3;
$L__BB0_4:
	.pragma "nounroll";
	mul.wide.s32 	%rd13, %r105, 4;
	add.s64 	%rd14, %rd4, %rd13;
	ld.global.u32 	%r41, [%rd14+-16];
	ld.global.u32 	%r42, [%rd36+-16];
	setp.ne.s32 	%p6, %r41, %r42;
	selp.u32 	%r43, 1, 0, %p6;
	add.s32 	%r44, %r117, %r43;
	ld.global.u32 	%r45, [%rd14+-12];
	ld.global.u32 	%r46, [%rd36+-12];
	setp.ne.s32 	%p7, %r45, %r46;
	selp.u32 	%r47, 1, 0, %p7;
	add.s32 	%r48, %r44, %r47;
	ld.global.u32 	%r49, [%rd14+-8];
	ld.global.u32 	%r50, [%rd36+-8];
	setp.ne.s32 	%p8, %r49, %r50;
	selp.u32 	%r51, 1, 0, %p8;
	add.s32 	%r52, %r48, %r51;
	ld.global.u32 	%r53, [%rd14+-4];
	ld.global.u32 	%r54, [%rd36+-4];
	setp.ne.s32 	%p9, %r53, %r54;
	selp.u32 	%r55, 1, 0, %p9;
	add.s32 	%r56, %r52, %r55;
	ld.global.u32 	%r57, [%rd14];
	ld.global.u32 	%r58, [%rd36];
	setp.ne.s32 	%p10, %r57, %r58;
	selp.u32 	%r59, 1, 0, %p10;
	add.s32 	%r60, %r56, %r59;
	ld.global.u32 	%r61, [%rd14+4];
	ld.global.u32 	%r62, [%rd36+4];
	setp.ne.s32 	%p11, %r61, %r62;
	selp.u32 	%r63, 1, 0, %p11;
	add.s32 	%r64, %r60, %r63;
	ld.global.u32 	%r65, [%rd14+8];
	ld.global.u32 	%r66, [%rd36+8];
	setp.ne.s32 	%p12, %r65, %r66;
	selp.u32 	%r67, 1, 0, %p12;
	add.s32 	%r68, %r64, %r67;
	ld.global.u32 	%r69, [%rd14+12];
	ld.global.u32 	%r70, [%rd36+12];
	setp.ne.s32 	%p13, %r69, %r70;
	selp.u32 	%r71, 1, 0, %p13;
	add.s32 	%r117, %r68, %r71;
	add.s32 	%r106, %r106, 8;
	add.s32 	%r105, %r105, 8;
	add.s64 	%rd36, %rd36, 32;
	setp.ne.s32 	%p14, %r106, 0;
	@%p14 bra 	$L__BB0_4;
$L__BB0_5:
	setp.eq.s32 	%p15, %r4, 0;
	@%p15 bra 	$L__BB0_13;
	and.b32  	%r16, %r30, 3;
	setp.lt.u32 	%p16, %r4, 4;
	@%p16 bra 	$L__BB0_8;
	add.s32 	%r73, %r112, %r3;
	mul.wide.s32 	%rd15, %r73, 4;
	add.s64 	%rd16, %rd2, %rd15;
	ld.global.u32 	%r74, [%rd16];
	cvt.u64.u32 	%rd17, %r112;
	add.s64 	%rd18, %rd17, %rd3;
	shl.b64 	%rd19, %rd18, 2;
	add.s64 	%rd20, %rd1, %rd19;
	ld.global.u32 	%r75, [%rd20];
	setp.ne.s32 	%p17, %r74, %r75;
	selp.u32 	%r76, 1, 0, %p17;
	add.s32 	%r77, %r117, %r76;
	ld.global.u32 	%r78, [%rd16+4];
	ld.global.u32 	%r79, [%rd20+4];
	setp.ne.s32 	%p18, %r78, %r79;
	selp.u32 	%r80, 1, 0, %p18;
	add.s32 	%r81, %r77, %r80;
	ld.global.u32 	%r82, [%rd16+8];
	ld.global.u32 	%r83, [%rd20+8];
	setp.ne.s32 	%p19, %r82, %r83;
	selp.u32 	%r84, 1, 0, %p19;
	add.s32 	%r85, %r81, %r84;
	ld.global.u32 	%r86, [%rd16+12];
	ld.global.u32 	%r87, [%rd20+12];
	setp.ne.s32 	%p20, %r86, %r87;
	selp.u32 	%r88, 1, 0, %p20;
	add.s32 	%r117, %r85, %r88;
	add.s32 	%r112, %r112, 4;
$L__BB0_8:
	setp.eq.s32 	%p21, %r16, 0;
	@%p21 bra 	$L__BB0_13;
	setp.eq.s32 	%p22, %r16, 1;
	@%p22 bra 	$L__BB0_11;
	add.s32 	%r90, %r112, %r3;
	mul.wide.s32 	%rd21, %r90, 4;
	add.s64 	%rd22, %rd2, %rd21;
	ld.global.u32 	%r91, [%rd22];
	cvt.u64.u32 	%rd23, %r112;
	add.s64 	%rd24, %rd23, %rd3;
	shl.b64 	%rd25, %rd24, 2;
	add.s64 	%rd26, %rd1, %rd25;
	ld.global.u32 	%r92, [%rd26];
	setp.ne.s32 	%p23, %r91, %r92;
	selp.u32 	%r93, 1, 0, %p23;
	add.s32 	%r94, %r117, %r93;
	ld.global.u32 	%r95, [%rd22+4];
	ld.global.u32 	%r96, [%rd26+4];
	setp.ne.s32 	%p24, %r95, %r96;
	selp.u32 	%r97, 1, 0, %p24;
	add.s32 	%r117, %r94, %r97;
	add.s32 	%r112, %r112, 2;
$L__BB0_11:
	and.b32  	%r98, %r30, 1;
	setp.eq.b32 	%p25, %r98, 1;
	not.pred 	%p26, %p25;
	@%p26 bra 	$L__BB0_13;
	add.s32 	%r99, %r112, %r3;
	mul.wide.s32 	%rd27, %r99, 4;
	add.s64 	%rd28, %rd2, %rd27;
	ld.global.u32 	%r100, [%rd28];
	cvt.u64.u32 	%rd29, %r112;
	add.s64 	%rd30, %rd29, %rd3;
	shl.b64 	%rd31, %rd30, 2;
	add.s64 	%rd32, %rd1, %rd31;
	ld.global.u32 	%r101, [%rd32];
	setp.ne.s32 	%p27, %r100, %r101;
	selp.u32 	%r102, 1, 0, %p27;
	add.s32 	%r117, %r117, %r102;
$L__BB0_13:
	setp.le.s32 	%p28, %r117, %r31;
	selp.u32 	%r103, 1, 0, %p28;
	mad.lo.s32 	%r104, %r29, %r1, %r2;
	cvta.to.global.u64 	%rd33, %rd8;
	mul.wide.s32 	%rd34, %r104, 4;
	add.s64 	%rd35, %rd33, %rd34;
	st.global.u32 	[%rd35], %r103;
$L__BB0_14:
	ret;

}
	// .globl	_Z25write_memory_batch_kernelPfPKiS1_iii
.visible .entry _Z25write_memory_batch_kernelPfPKiS1_iii(
	.param .u64 .ptr .align 1 _Z25write_memory_batch_kernelPfPKiS1_iii_param_0,
	.param .u64 .ptr .align 1 _Z25write_memory_batch_kernelPfPKiS1_iii_param_1,
	.param .u64 .ptr .align 1 _Z25write_memory_batch_kernelPfPKiS1_iii_param_2,
	.param .u32 _Z25write_memory_batch_kernelPfPKiS1_iii_param_3,
	.param .u32 _Z25write_memory_batch_kernelPfPKiS1_iii_param_4,
	.param .u32 _Z25write_memory_batch_kernelPfPKiS1_iii_param_5
)
{
	.reg .pred 	%p<14>;
	.reg .b32 	%r<81>;
	.reg .b32 	%f<31>;
	.reg .b64 	%rd<37>;

	ld.param.u64 	%rd9, [_Z25write_memory_batch_kernelPfPKiS1_iii_param_0];
	ld.param.u64 	%rd10, [_Z25write_memory_batch_kernelPfPKiS1_iii_param_1];
	ld.param.u64 	%rd8, [_Z25write_memory_batch_kernelPfPKiS1_iii_param_2];
	ld.param.u32 	%r17, [_Z25write_memory_batch_kernelPfPKiS1_iii_param_3];
	ld.param.u32 	%r18, [_Z25write_memory_batch_kernelPfPKiS1_iii_param_4];
	ld.param.u32 	%r19, [_Z25write_memory_batch_kernelPfPKiS1_iii_param_5];
	cvta.to.global.u64 	%rd1, %rd9;
	cvta.to.global.u64 	%rd2, %rd10;
	mov.u32 	%r1, %ctaid.y;
	mov.u32 	%r20, %ctaid.x;
	mov.u32 	%r21, %ntid.x;
	mov.u32 	%r22, %tid.x;
	mad.lo.s32 	%r2, %r20, %r21, %r22;
	setp.ge.s32 	%p1, %r1, %r19;
	setp.ge.s32 	%p2, %r2, %r17;
	or.pred  	%p3, %p2, %p1;
	@%p3 bra 	$L__BB1_14;
	cvta.to.global.u64 	%rd11, %rd8;
	mad.lo.s32 	%r23, %r17, %r1, %r2;
	mul.wide.s32 	%rd12, %r23, 4;
	add.s64 	%rd13, %rd11, %rd12;
	ld.global.u32 	%r24, [%rd13];
	setp.ne.s32 	%p4, %r24, 1;
	@%p4 bra 	$L__BB1_14;
	mul.lo.s32 	%r25, %r18, %r1;
	cvt.s64.s32 	%rd3, %r25;
	setp.lt.s32 	%p5, %r18, 1;
	@%p5 bra 	$L__BB1_14;
	mul.lo.s32 	%r3, %r18, %r2;
	and.b32  	%r4, %r18, 7;
	setp.lt.u32 	%p6, %r18, 8;
	mov.b32 	%r79, 0;
	@%p6 bra 	$L__BB1_6;
	and.b32  	%r79, %r18, 2147483640;
	neg.s32 	%r77, %r79;
	shl.b64 	%rd14, %rd3, 2;
	add.s64 	%rd15, %rd14, %rd2;
	add.s64 	%rd36, %rd15, 16;
	add.s64 	%rd5, %rd1, 16;
	mov.u32 	%r76, %r3;
$L__BB1_5:
	.pragma "nounroll";
	mul.wide.s32 	%rd16, %r76, 4;
	add.s64 	%rd17, %rd5, %rd16;
	ld.global.u32 	%r27, [%rd36+-16];
	shl.b32 	%r28, %r27, 1;
	add.s32 	%r29, %r28, -1;
	cvt.rn.f32.s32 	%f1, %r29;
	atom.global.add.f32 	%f2, [%rd17+-16], %f1;
	ld.global.u32 	%r30, [%rd36+-12];
	shl.b32 	%r31, %r30, 1;
	add.s32 	%r32, %r31, -1;
	cvt.rn.f32.s32 	%f3, %r32;
	atom.global.add.f32 	%f4, [%rd17+-12], %f3;
	ld.global.u32 	%r33, [%rd36+-8];
	shl.b32 	%r34, %r33, 1;
	add.s32 	%r35, %r34, -1;
	cvt.rn.f32.s32 	%f5, %r35;
	atom.global.add.f32 	%f6, [%rd17+-8], %f5;
	ld.global.u32 	%r36, [%rd36+-4];
	shl.b32 	%r37, %r36, 1;
	add.s32 	%r38, %r37, -1;
	cvt.rn.f32.s32 	%f7, %r38;
	atom.global.add.f32 	%f8, [%rd17+-4], %f7;
	ld.global.u32 	%r39, [%rd36];
	shl.b32 	%r40, %r39, 1;
	add.s32 	%r41, %r40, -1;
	cvt.rn.f32.s32 	%f9, %r41;
	atom.global.add.f32 	%f10, [%rd17], %f9;
	ld.global.u32 	%r42, [%rd36+4];
	shl.b32 	%r43, %r42, 1;
	add.s32 	%r44, %r43, -1;
	cvt.rn.f32.s32 	%f11, %r44;
	atom.global.add.f32 	%f12, [%rd17+4], %f11;
	ld.global.u32 	%r45, [%rd36+8];
	shl.b32 	%r46, %r45, 1;
	add.s32 	%r47, %r46, -1;
	cvt.rn.f32.s32 	%f13, %r47;
	atom.global.add.f32 	%f14, [%rd17+8], %f13;
	ld.global.u32 	%r48, [%rd36+12];
	shl.b32 	%r49, %r48, 1;
	add.s32 	%r50, %r49, -1;
	cvt.rn.f32.s32 	%f15, %r50;
	atom.global.add.f32 	%f16, [%rd17+12], %f15;
	add.s32 	%r77, %r77, 8;
	add.s64 	%rd36, %rd36, 32;
	add.s32 	%r76, %r76, 8;
	setp.ne.s32 	%p7, %r77, 0;
	@%p7 bra 	$L__BB1_5;
$L__BB1_6:
	setp.eq.s32 	%p8, %r4, 0;
	@%p8 bra 	$L__BB1_14;
	and.b32  	%r12, %r18, 3;
	setp.lt.u32 	%p9, %r4, 4;
	@%p9 bra 	$L__BB1_9;
	cvt.u64.u32 	%rd18, %r79;
	add.s64 	%rd19, %rd18, %rd3;
	shl.b64 	%rd20, %rd19, 2;
	add.s64 	%rd21, %rd2, %rd20;
	ld.global.u32 	%r51, [%rd21];
	shl.b32 	%r52, %r51, 1;
	add.s32 	%r53, %r52, -1;
	add.s32 	%r54, %r79, %r3;
	mul.wide.s32 	%rd22, %r54, 4;
	add.s64 	%rd23, %rd1, %rd22;
	cvt.rn.f32.s32 	%f17, %r53;
	atom.global.add.f32 	%f18, [%rd23], %f17;
	ld.global.u32 	%r55, [%rd21+4];
	shl.b32 	%r56, %r55, 1;
	add.s32 	%r57, %r56, -1;
	cvt.rn.f32.s32 	%f19, %r57;
	atom.global.add.f32 	%f20, [%rd23+4], %f19;
	ld.global.u32 	%r58, [%rd21+8];
	shl.b32 	%r59, %r58, 1;
	add.s32 	%r60, %r59, -1;
	cvt.rn.f32.s32 	%f21, %r60;
	atom.global.add.f32 	%f22, [%rd23+8], %f21;
	ld.global.u32 	%r61, [%rd21+12];
	shl.b32 	%r62, %r61, 1;
	add.s32 	%r63, %r62, -1;
	cvt.rn.f32.s32 	%f23, %r63;
	atom.global.add.f32 	%f24, [%rd23+12], %f23;
	add.s32 	%r79, %r79, 4;
$L__BB1_9:
	setp.eq.s32 	%p10, %r12, 0;
	@%p10 bra 	$L__BB1_14;
	setp.eq.s32 	%p11, %r12, 1;
	@%p11 bra 	$L__BB1_12;
	cvt.u64.u32 	%rd24, %r79;
	add.s64 	%rd25, %rd24, %rd3;
	shl.b64 	%rd26, %rd25, 2;
	add.s64 	%rd27, %rd2, %rd26;
	ld.global.u32 	%r64, [%rd27];
	shl.b32 	%r65, %r64, 1;
	add.s32 	%r66, %r65, -1;
	add.s32 	%r67, %r79, %r3;
	mul.wide.s32 	%rd28, %r67, 4;
	add.s64 	%rd29, %rd1, %rd28;
	cvt.rn.f32.s32 	%f25, %r66;
	atom.global.add.f32 	%f26, [%rd29], %f25;
	ld.global.u32 	%r68, [%rd27+4];
	shl.b32 	%r69, %r68, 1;
	add.s32 	%r70, %r69, -1;
	cvt.rn.f32.s32 	%f27, %r70;
	atom.global.add.f32 	%f28, [%rd29+4], %f27;
	add.s32 	%r79, %r79, 2;
$L__BB1_12:
	and.b32  	%r71, %r18, 1;
	setp.eq.b32 	%p12, %r71, 1;
	not.pred 	%p13, %p12;
	@%p13 bra 	$L__BB1_14;
	cvt.u64.u32 	%rd30, %r79;
	add.s64 	%rd31, %rd30, %rd3;
	shl.b64 	%rd32, %rd31, 2;
	add.s64 	%rd33, %rd2, %rd32;
	ld.global.u32 	%r72, [%rd33];
	shl.b32 	%r73, %r72, 1;
	add.s32 	%r74, %r73, -1;
	add.s32 	%r75, %r79, %r3;
	mul.wide.s32 	%rd34, %r75, 4;
	add.s64 	%rd35, %rd1, %rd34;
	cvt.rn.f32.s32 	%f29, %r74;
	atom.global.add.f32 	%f30, [%rd35], %f29;
$L__BB1_14:
	ret;

}
	// .globl	_Z24read_memory_batch_kernelPKfPKiPfiii
.visible .entry _Z24read_memory_batch_kernelPKfPKiPfiii(
	.param .u64 .ptr .align 1 _Z24read_memory_batch_kernelPKfPKiPfiii_param_0,
	.param .u64 .ptr .align 1 _Z24read_memory_batch_kernelPKfPKiPfiii_param_1,
	.param .u64 .ptr .align 1 _Z24read_memory_batch_kernelPKfPKiPfiii_param_2,
	.param .u32 _Z24read_memory_batch_kernelPKfPKiPfiii_param_3,
	.param .u32 _Z24read_memory_batch_kernelPKfPKiPfiii_param_4,
	.param .u32 _Z24read_memory_batch_kernelPKfPKiPfiii_param_5
)
{
	.reg .pred 	%p<28>;
	.reg .b32 	%r<90>;
	.reg .b32 	%f<81>;
	.reg .b64 	%rd<58>;

	ld.param.u64 	%rd10, [_Z24read_memory_batch_kernelPKfPKiPfiii_param_0];
	ld.param.u64 	%rd11, [_Z24read_memory_batch_kernelPKfPKiPfiii_param_1];
	ld.param.u64 	%rd9, [_Z24read_memory_batch_kernelPKfPKiPfiii_param_2];
	ld.param.u32 	%r40, [_Z24read_memory_batch_kernelPKfPKiPfiii_param_3];
	ld.param.u32 	%r41, [_Z24read_memory_batch_kernelPKfPKiPfiii_param_4];
	ld.param.u32 	%r42, [_Z24read_memory_batch_kernelPKfPKiPfiii_param_5];
	cvta.to.global.u64 	%rd1, %rd10;
	cvta.to.global.u64 	%rd2, %rd11;
	mov.u32 	%r1, %ctaid.y;
	mov.u32 	%r43, %ctaid.x;
	mov.u32 	%r44, %ntid.x;
	mul.lo.s32 	%r2, %r43, %r44;
	mov.u32 	%r3, %tid.x;
	add.s32 	%r4, %r2, %r3;
	setp.ge.s32 	%p1, %r1, %r42;
	setp.ge.s32 	%p2, %r4, %r41;
	or.pred  	%p3, %p2, %p1;
	@%p3 bra 	$L__BB2_43;
	mul.lo.s32 	%r45, %r40, %r1;
	cvt.s64.s32 	%rd3, %r45;
	setp.lt.s32 	%p4, %r40, 1;
	mov.f32 	%f60, 0f00000000;
	@%p4 bra 	$L__BB2_42;
	and.b32  	%r5, %r40, 7;
	setp.lt.u32 	%p5, %r40, 8;
	mov.f32 	%f60, 0f00000000;
	mov.b32 	%r88, 0;
	@%p5 bra 	$L__BB2_21;
	and.b32  	%r88, %r40, 2147483640;
	neg.s32 	%r86, %r88;
	mad.lo.s32 	%r85, %r41, 7, %r4;
	shl.b32 	%r9, %r41, 3;
	mad.lo.s32 	%r84, %r41, 6, %r4;
	mad.lo.s32 	%r83, %r41, 5, %r4;
	shl.b32 	%r47, %r41, 2;
	add.s32 	%r82, %r4, %r47;
	mad.lo.s32 	%r81, %r41, 3, %r4;
	shl.b32 	%r48, %r41, 1;
	add.s32 	%r80, %r4, %r48;
	add.s32 	%r49, %r3, %r41;
	add.s32 	%r79, %r49, %r2;
	shl.b64 	%rd12, %rd3, 2;
	add.s64 	%rd13, %rd12, %rd2;
	add.s64 	%rd57, %rd13, 16;
	mov.f32 	%f60, 0f00000000;
	mov.u32 	%r78, %r4;
$L__BB2_4:
	.pragma "nounroll";
	ld.global.u32 	%r50, [%rd57+-16];
	setp.ne.s32 	%p6, %r50, 1;
	@%p6 bra 	$L__BB2_6;
	mul.wide.s32 	%rd14, %r78, 4;
	add.s64 	%rd15, %rd1, %rd14;
	ld.global.f32 	%f42, [%rd15];
	add.f32 	%f60, %f60, %f42;
$L__BB2_6:
	ld.global.u32 	%r51, [%rd57+-12];
	setp.ne.s32 	%p7, %r51, 1;
	@%p7 bra 	$L__BB2_8;
	mul.wide.s32 	%rd16, %r79, 4;
	add.s64 	%rd17, %rd1, %rd16;
	ld.global.f32 	%f43, [%rd17];
	add.f32 	%f60, %f60, %f43;
$L__BB2_8:
	ld.global.u32 	%r52, [%rd57+-8];
	setp.ne.s32 	%p8, %r52, 1;
	@%p8 bra 	$L__BB2_10;
	mul.wide.s32 	%rd18, %r80, 4;
	add.s64 	%rd19, %rd1, %rd18;
	ld.global.f32 	%f44, [%rd19];
	add.f32 	%f60, %f60, %f44;
$L__BB2_10:
	ld.global.u32 	%r53, [%rd57+-4];
	setp.ne.s32 	%p9, %r53, 1;
	@%p9 bra 	$L__BB2_12;
	mul.wide.s32 	%rd20, %r81, 4;
	add.s64 	%rd21, %rd1, %rd20;
	ld.global.f32 	%f45, [%rd21];
	add.f32 	%f60, %f60, %f45;
$L__BB2_12:
	ld.global.u32 	%r54, [%rd57];
	setp.ne.s32 	%p10, %r54, 1;
	@%p10 bra 	$L__BB2_14;
	mul.wide.s32 	%rd22, %r82, 4;
	add.s64 	%rd23, %rd1, %rd22;
	ld.global.f32 	%f46, [%rd23];
	add.f32 	%f60, %f60, %f46;
$L__BB2_14:
	ld.global.u32 	%r55, [%rd57+4];
	setp.ne.s32 	%p11, %r55, 1;
	@%p11 bra 	$L__BB2_16;
	mul.wide.s32 	%rd24, %r83, 4;
	add.s64 	%rd25, %rd1, %rd24;
	ld.global.f32 	%f47, [%rd25];
	add.f32 	%f60, %f60, %f47;
$L__BB2_16:
	ld.global.u32 	%r56, [%rd57+8];
	setp.ne.s32 	%p12, %r56, 1;
	@%p12 bra 	$L__BB2_18;
	mul.wide.s32 	%rd26, %r84, 4;
	add.s64 	%rd27, %rd1, %rd26;
	ld.global.f32 	%f48, [%rd27];
	add.f32 	%f60, %f60, %f48;
$L__BB2_18:
	ld.global.u32 	%r57, [%rd57+12];
	setp.ne.s32 	%p13, %r57, 1;
	@%p13 bra 	$L__BB2_20;
	mul.wide.s32 	%rd28, %r85, 4;
	add.s64 	%rd29, %rd1, %rd28;
	ld.global.f32 	%f49, [%rd29];
	add.f32 	%f60, %f60, %f49;
$L__BB2_20:
	add.s32 	%r86, %r86, 8;
	add.s32 	%r85, %r85, %r9;
	add.s32 	%r84, %r84, %r9;
	add.s32 	%r83, %r83, %r9;
	add.s32 	%r82, %r82, %r9;
	add.s32 	%r81, %r81, %r9;
	add.s32 	%r80, %r80, %r9;
	add.s32 	%r79, %r79, %r9;
	add.s32 	%r78, %r78, %r9;
	add.s64 	%rd57, %rd57, 32;
	setp.ne.s32 	%p14, %r86, 0;
	@%p14 bra 	$L__BB2_4;
$L__BB2_21:
	setp.eq.s32 	%p15, %r5, 0;
	@%p15 bra 	$L__BB2_42;
	and.b32  	%r35, %r40, 3;
	setp.lt.u32 	%p16, %r5, 4;
	@%p16 bra 	$L__BB2_32;
	cvt.u64.u32 	%rd30, %r88;
	add.s64 	%rd31, %rd30, %rd3;
	shl.b64 	%rd32, %rd31, 2;
	add.s64 	%rd7, %rd2, %rd32;
	ld.global.u32 	%r58, [%rd7];
	setp.ne.s32 	%p17, %r58, 1;
	@%p17 bra 	$L__BB2_25;
	mad.lo.s32 	%r59, %r88, %r41, %r4;
	mul.wide.s32 	%rd33, %r59, 4;
	add.s64 	%rd34, %rd1, %rd33;
	ld.global.f32 	%f51, [%rd34];
	add.f32 	%f60, %f60, %f51;
$L__BB2_25:
	ld.global.u32 	%r60, [%rd7+4];
	setp.ne.s32 	%p18, %r60, 1;
	@%p18 bra 	$L__BB2_27;
	mad.lo.s32 	%r61, %r41, %r88, %r41;
	add.s32 	%r62, %r61, %r4;
	mul.wide.s32 	%rd35, %r62, 4;
	add.s64 	%rd36, %rd1, %rd35;
	ld.global.f32 	%f52, [%rd36];
	add.f32 	%f60, %f60, %f52;
$L__BB2_27:
	ld.global.u32 	%r63, [%rd7+8];
	setp.ne.s32 	%p19, %r63, 1;
	@%p19 bra 	$L__BB2_29;
	add.s32 	%r64, %r88, 2;
	mad.lo.s32 	%r65, %r64, %r41, %r4;
	mul.wide.s32 	%rd37, %r65, 4;
	add.s64 	%rd38, %rd1, %rd37;
	ld.global.f32 	%f53, [%rd38];
	add.f32 	%f60, %f60, %f53;
$L__BB2_29:
	ld.global.u32 	%r66, [%rd7+12];
	setp.ne.s32 	%p20, %r66, 1;
	@%p20 bra 	$L__BB2_31;
	add.s32 	%r67, %r88, 3;
	mad.lo.s32 	%r68, %r67, %r41, %r4;
	mul.wide.s32 	%rd39, %r68, 4;
	add.s64 	%rd40, %rd1, %rd39;
	ld.global.f32 	%f54, [%rd40];
	add.f32 	%f60, %f60, %f54;
$L__BB2_31:
	add.s32 	%r88, %r88, 4;
$L__BB2_32:
	setp.eq.s32 	%p21, %r35, 0;
	@%p21 bra 	$L__BB2_42;
	setp.eq.s32 	%p22, %r35, 1;
	@%p22 bra 	$L__BB2_39;
	cvt.u64.u32 	%rd41, %r88;
	add.s64 	%rd42, %rd41, %rd3;
	shl.b64 	%rd43, %rd42, 2;
	add.s64 	%rd8, %rd2, %rd43;
	ld.global.u32 	%r69, [%rd8];
	setp.ne.s32 	%p23, %r69, 1;
	@%p23 bra 	$L__BB2_36;
	mad.lo.s32 	%r70, %r88, %r41, %r4;
	mul.wide.s32 	%rd44, %r70, 4;
	add.s64 	%rd45, %rd1, %rd44;
	ld.global.f32 	%f56, [%rd45];
	add.f32 	%f60, %f60, %f56;
$L__BB2_36:
	ld.global.u32 	%r71, [%rd8+4];
	setp.ne.s32 	%p24, %r71, 1;
	@%p24 bra 	$L__BB2_38;
	mad.lo.s32 	%r72, %r41, %r88, %r41;
	add.s32 	%r73, %r72, %r4;
	mul.wide.s32 	%rd46, %r73, 4;
	add.s64 	%rd47, %rd1, %rd46;
	ld.global.f32 	%f57, [%rd47];
	add.f32 	%f60, %f60, %f57;
$L__BB2_38:
	add.s32 	%r88, %r88, 2;
$L__BB2_39:
	and.b32  	%r74, %r40, 1;
	setp.eq.b32 	%p25, %r74, 1;
	not.pred 	%p26, %p25;
	@%p26 bra 	$L__BB2_42;
	cvt.u64.u32 	%rd48, %r88;
	add.s64 	%rd49, %rd48, %rd3;
	shl.b64 	%rd50, %rd49, 2;
	add.s64 	%rd51, %rd2, %rd50;
	ld.global.u32 	%r75, [%rd51];
	setp.ne.s32 	%p27, %r75, 1;
	@%p27 bra 	$L__BB2_42;
	mad.lo.s32 	%r76, %r88, %r41, %r4;
	mul.wide.s32 	%rd52, %r76, 4;
	add.s64 	%rd53, %rd1, %rd52;
	ld.global.f32 	%f58, [%rd53];
	add.f32 	%f60, %f60, %f58;
$L__BB2_42:
	mad.lo.s32 	%r77, %r41, %r1, %r4;
	cvta.to.global.u64 	%rd54, %rd9;
	mul.wide.s32 	%rd55, %r77, 4;
	add.s64 	%rd56, %rd54, %rd55;
	st.global.f32 	[%rd56], %f60;
$L__BB2_43:
	ret;

}
	// .globl	_Z29threshold_output_batch_kernelPKfPiii
.visible .entry _Z29threshold_output_batch_kernelPKfPiii(
	.param .u64 .ptr .align 1 _Z29threshold_output_batch_kernelPKfPiii_param_0,
	.param .u64 .ptr .align 1 _Z29threshold_output_batch_kernelPKfPiii_param_1,
	.param .u32 _Z29threshold_output_batch_kernelPKfPiii_param_2,
	.param .u32 _Z29threshold_output_batch_kernelPKfPiii_param_3
)
{
	.reg .pred 	%p<5>;
	.reg .b32 	%r<10>;
	.reg .b32 	%f<2>;
	.reg .b64 	%rd<8>;

	ld.param.u64 	%rd1, [_Z29threshold_output_batch_kernelPKfPiii_param_0];
	ld.param.u64 	%rd2, [_Z29threshold_output_batch_kernelPKfPiii_param_1];
	ld.param.u32 	%r3, [_Z29threshold_output_batch_kernelPKfPiii_param_2];
	ld.param.u32 	%r4, [_Z29threshold_output_batch_kernelPKfPiii_param_3];
	mov.u32 	%r1, %ctaid.y;
	mov.u32 	%r5, %ctaid.x;
	mov.u32 	%r6, %ntid.x;
	mov.u32 	%r7, %tid.x;
	mad.lo.s32 	%r2, %r5, %r6, %r7;
	setp.ge.s32 	%p1, %r1, %r4;
	setp.ge.s32 	%p2, %r2, %r3;
	or.pred  	%p3, %p2, %p1;
	@%p3 bra 	$L__BB3_2;
	cvta.to.global.u64 	%rd3, %rd1;
	cvta.to.global.u64 	%rd4, %rd2;
	mad.lo.s32 	%r8, %r3, %r1, %r2;
	mul.wide.s32 	%rd5, %r8, 4;
	add.s64 	%rd6, %rd3, %rd5;
	ld.global.f32 	%f1, [%rd6];
	setp.ge.f32 	%p4, %f1, 0f00000000;
	selp.u32 	%r9, 1, 0, %p4;
	add.s64 	%rd7, %rd4, %rd5;
	st.global.u32 	[%rd7], %r9;
$L__BB3_2:
	ret;

}


// ===== COMPILED SASS (sm_100) =====

	.target	sm_100

	.elftype	@"ET_EXEC"


//--------------------- .note.nv.tkinfo           --------------------------
	.section	.note.nv.tkinfo,"",@"SHT_NOTE"
	.sectionflags	@"SHF_NOTE_NV_TKINFO"
	.tkinfo
        /*0018*/ 	.word	0x00000002
        /*0030*/ 	.string	""
        /*0030*/ 	.string	"ptxas"
        /*0030*/ 	.string	"Cuda compilation tools, release 13.0, V13.0.88"
        /*0030*/ 	.string	"Build cuda_13.0.r13.0/compiler.36424714_0"
        /*0030*/ 	.string	"-arch sm_100 -m 64 "



//--------------------- .note.nv.cuinfo           --------------------------
	.section	.note.nv.cuinfo,"",@"SHT_NOTE"
	.sectionflags	@"SHF_NOTE_NV_CUINFO"
        /*0018*/ 	.short	0x0002
        /*001a*/ 	.short	0x0064
        /*001c*/ 	.short	0x0082
	.zero		2


//--------------------- .nv.info                  --------------------------
	.section	.nv.info,"",@"SHT_CUDA_INFO"
	.align	4


	//----- nvinfo : EIATTR_REGCOUNT
	.align		4
        /*0000*/ 	.byte	0x04, 0x2f
        /*0002*/ 	.short	(.L_1 - .L_0)
	.align		4
.L_0:
        /*0004*/ 	.word	index@(_Z40compute_activated_locations_batch_kernelPKiS0_Piiiii)
        /*0008*/ 	.word	0x0000001f


	//----- nvinfo : EIATTR_FRAME_SIZE
	.align		4
.L_1:
        /*000c*/ 	.byte	0x04, 0x11
        /*000e*/ 	.short	(.L_3 - .L_2)
	.align		4
.L_2:
        /*0010*/ 	.word	index@(_Z40compute_activated_locations_batch_kernelPKiS0_Piiiii)
        /*0014*/ 	.word	0x00000000


	//----- nvinfo : EIATTR_REGCOUNT
	.align		4
.L_3:
        /*0018*/ 	.byte	0x04, 0x2f
        /*001a*/ 	.short	(.L_5 - .L_4)
	.align		4
.L_4:
        /*001c*/ 	.word	index@(_Z25write_memory_batch_kernelPfPKiS1_iii)
        /*0020*/ 	.word	0x00000016


	//----- nvinfo : EIATTR_FRAME_SIZE
	.align		4
.L_5:
        /*0024*/ 	.byte	0x04, 0x11
        /*0026*/ 	.short	(.L_7 - .L_6)
	.align		4
.L_6:
        /*0028*/ 	.word	index@(_Z25write_memory_batch_kernelPfPKiS1_iii)
        /*002c*/ 	.word	0x00000000


	//----- nvinfo : EIATTR_REGCOUNT
	.align		4
.L_7:
        /*0030*/ 	.byte	0x04, 0x2f
        /*0032*/ 	.short	(.L_9 - .L_8)
	.align		4
.L_8:
        /*0034*/ 	.word	index@(_Z24read_memory_batch_kernelPKfPKiPfiii)
        /*0038*/ 	.word	0x00000020


	//----- nvinfo : EIATTR_FRAME_SIZE
	.align		4
.L_9:
        /*003c*/ 	.byte	0x04, 0x11
        /*003e*/ 	.short	(.L_11 - .L_10)
	.align		4
.L_10:
        /*0040*/ 	.word	index@(_Z24read_memory_batch_kernelPKfPKiPfiii)
        /*0044*/ 	.word	0x00000000


	//----- nvinfo : EIATTR_REGCOUNT
	.align		4
.L_11:
        /*0048*/ 	.byte	0x04, 0x2f
        /*004a*/ 	.short	(.L_13 - .L_12)
	.align		4
.L_12:
        /*004c*/ 	.word	index@(_Z29threshold_output_batch_kernelPKfPiii)
        /*0050*/ 	.word	0x0000000a


	//----- nvinfo : EIATTR_FRAME_SIZE
	.align		4
.L_13:
        /*0054*/ 	.byte	0x04, 0x11
        /*0056*/ 	.short	(.L_15 - .L_14)
	.align		4
.L_14:
        /*0058*/ 	.word	index@(_Z29threshold_output_batch_kernelPKfPiii)
        /*005c*/ 	.word	0x00000000


	//----- nvinfo : EIATTR_MIN_STACK_SIZE
	.align		4
.L_15:
        /*0060*/ 	.byte	0x04, 0x12
        /*0062*/ 	.short	(.L_17 - .L_16)
	.align		4
.L_16:
        /*0064*/ 	.word	index@(_Z29threshold_output_batch_kernelPKfPiii)
        /*0068*/ 	.word	0x00000000


	//----- nvinfo : EIATTR_MIN_STACK_SIZE
	.align		4
.L_17:
        /*006c*/ 	.byte	0x04, 0x12
        /*006e*/ 	.short	(.L_19 - .L_18)
	.align		4
.L_18:
        /*0070*/ 	.word	index@(_Z24read_memory_batch_kernelPKfPKiPfiii)
        /*0074*/ 	.word	0x00000000


	//----- nvinfo : EIATTR_MIN_STACK_SIZE
	.align		4
.L_19:
        /*0078*/ 	.byte	0x04, 0x12
        /*007a*/ 	.short	(.L_21 - .L_20)
	.align		4
.L_20:
        /*007c*/ 	.word	index@(_Z25write_memory_batch_kernelPfPKiS1_iii)
        /*0080*/ 	.word	0x00000000


	//----- nvinfo : EIATTR_MIN_STACK_SIZE
	.align		4
.L_21:
        /*0084*/ 	.byte	0x04, 0x12
        /*0086*/ 	.short	(.L_23 - .L_22)
	.align		4
.L_22:
        /*0088*/ 	.word	index@(_Z40compute_activated_locations_batch_kernelPKiS0_Piiiii)
        /*008c*/ 	.word	0x00000000
.L_23:


//--------------------- .nv.compat                --------------------------
	.section	.nv.compat,"",@"SHT_CUDA_COMPAT_INFO"
	.align	4
        /*0000*/ 	.byte	0x02, 0x09, 0x00, 0x00, 0x02, 0x02, 0x01, 0x00, 0x02, 0x05, 0x05, 0x00, 0x03, 0x07, 0x01, 0x01
        /*0010*/ 	.byte	0x02, 0x03, 0x00, 0x00, 0x02, 0x06, 0x01, 0x00, 0x04, 0x0b, 0x08, 0x00, 0x09, 0x00, 0x00, 0x00
        /*0020*/ 	.byte	0x00, 0x00, 0x00, 0x00


//--------------------- .nv.info._Z29threshold_output_batch_kernelPKfPiii --------------------------
	.section	.nv.info._Z29threshold_output_batch_kernelPKfPiii,"",@"SHT_CUDA_INFO"
	.sectionflags	@""
	.align	4


	//----- nvinfo : EIATTR_CUDA_API_VERSION
	.align		4
        /*0000*/ 	.byte	0x04, 0x37
        /*0002*/ 	.short	(.L_25 - .L_24)
.L_24:
        /*0004*/ 	.word	0x00000082


	//----- nvinfo : EIATTR_KPARAM_INFO
	.align		4
.L_25:
        /*0008*/ 	.byte	0x04, 0x17
        /*000a*/ 	.short	(.L_27 - .L_26)
.L_26:
        /*000c*/ 	.word	0x00000000
        /*0010*/ 	.short	0x0003
        /*0012*/ 	.short	0x0014
        /*0014*/ 	.byte	0x00, 0xf0, 0x11, 0x00


	//----- nvinfo : EIATTR_KPARAM_INFO
	.align		4
.L_27:
        /*0018*/ 	.byte	0x04, 0x17
        /*001a*/ 	.short	(.L_29 - .L_28)
.L_28:
        /*001c*/ 	.word	0x00000000
        /*0020*/ 	.short	0x0002
        /*0022*/ 	.short	0x0010
        /*0024*/ 	.byte	0x00, 0xf0, 0x11, 0x00


	//----- nvinfo : EIATTR_KPARAM_INFO
	.align		4
.L_29:
        /*0028*/ 	.byte	0x04, 0x17
        /*002a*/ 	.short	(.L_31 - .L_30)
.L_30:
        /*002c*/ 	.word	0x00000000
        /*0030*/ 	.short	0x0001
        /*0032*/ 	.short	0x0008
        /*0034*/ 	.byte	0x00, 0xf5, 0x21, 0x00


	//----- nvinfo : EIATTR_KPARAM_INFO
	.align		4
.L_31:
        /*0038*/ 	.byte	0x04, 0x17
        /*003a*/ 	.short	(.L_33 - .L_32)
.L_32:
        /*003c*/ 	.word	0x00000000
        /*0040*/ 	.short	0x0000
        /*0042*/ 	.short	0x0000
        /*0044*/ 	.byte	0x00, 0xf5, 0x21, 0x00


	//----- nvinfo : EIATTR_SPARSE_MMA_MASK
	.align		4
.L_33:
        /*0048*/ 	.byte	0x03, 0x50
        /*004a*/ 	.short	0x0000


	//----- nvinfo : EIATTR_MAXREG_COUNT
	.align		4
        /*004c*/ 	.byte	0x03, 0x1b
        /*004e*/ 	.short	0x00ff


	//----- nvinfo : EIATTR_MERCURY_ISA_VERSION
	.align		4
        /*0050*/ 	.byte	0x03, 0x5f
        /*0052*/ 	.short	0x0101


	//----- nvinfo : EIATTR_VRC_CTA_INIT_COUNT
	.align		4
        /*0054*/ 	.byte	0x02, 0x4a
	.zero		1
	.zero		1


	//----- nvinfo : EIATTR_EXIT_INSTR_OFFSETS
	.align		4
        /*0058*/ 	.byte	0x04, 0x1c
        /*005a*/ 	.short	(.L_35 - .L_34)


	//   ....[0]....
.L_34:
        /*005c*/ 	.word	0x00000090


	//   ....[1]....
        /*0060*/ 	.word	0x00000140


	//----- nvinfo : EIATTR_CBANK_PARAM_SIZE
	.align		4
.L_35:
        /*0064*/ 	.byte	0x03, 0x19
        /*0066*/ 	.short	0x0018


	//----- nvinfo : EIATTR_PARAM_CBANK
	.align		4
        /*0068*/ 	.byte	0x04, 0x0a
        /*006a*/ 	.short	(.L_37 - .L_36)
	.align		4
.L_36:
        /*006c*/ 	.word	index@(.nv.constant0._Z29threshold_output_batch_kernelPKfPiii)
        /*0070*/ 	.short	0x0380
        /*0072*/ 	.short	0x0018


	//----- nvinfo : EIATTR_SW_WAR
	.align		4
.L_37:
        /*0074*/ 	.byte	0x04, 0x36
        /*0076*/ 	.short	(.L_39 - .L_38)
.L_38:
        /*0078*/ 	.word	0x00000008
.L_39:


//--------------------- .nv.info._Z24read_memory_batch_kernelPKfPKiPfiii --------------------------
	.section	.nv.info._Z24read_memory_batch_kernelPKfPKiPfiii,"",@"SHT_CUDA_INFO"
	.sectionflags	@""
	.align	4


	//----- nvinfo : EIATTR_CUDA_API_VERSION
	.align		4
        /*0000*/ 	.byte	0x04, 0x37
        /*0002*/ 	.short	(.L_41 - .L_40)
.L_40:
        /*0004*/ 	.word	0x00000082


	//----- nvinfo : EIATTR_KPARAM_INFO
	.align		4
.L_41:
        /*0008*/ 	.byte	0x04, 0x17
        /*000a*/ 	.short	(.L_43 - .L_42)
.L_42:
        /*000c*/ 	.word	0x00000000
        /*0010*/ 	.short	0x0005
        /*0012*/ 	.short	0x0020
        /*0014*/ 	.byte	0x00, 0xf0, 0x11, 0x00


	//----- nvinfo : EIATTR_KPARAM_INFO
	.align		4
.L_43:
        /*0018*/ 	.byte	0x04, 0x17
        /*001a*/ 	.short	(.L_45 - .L_44)
.L_44:
        /*001c*/ 	.word	0x00000000
        /*0020*/ 	.short	0x0004
        /*0022*/ 	.short	0x001c
        /*0024*/ 	.byte	0x00, 0xf0, 0x11, 0x00


	//----- nvinfo : EIATTR_KPARAM_INFO
	.align		4
.L_45:
        /*0028*/ 	.byte	0x04, 0x17
        /*002a*/ 	.short	(.L_47 - .L_46)
.L_46:
        /*002c*/ 	.word	0x00000000
        /*0030*/ 	.short	0x0003
        /*0032*/ 	.short	0x0018
        /*0034*/ 	.byte	0x00, 0xf0, 0x11, 0x00


	//----- nvinfo : EIATTR_KPARAM_INFO
	.align		4
.L_47:
        /*0038*/ 	.byte	0x04, 0x17
        /*003a*/ 	.short	(.L_49 - .L_48)
.L_48:
        /*003c*/ 	.word	0x00000000
        /*0040*/ 	.short	0x0002
        /*0042*/ 	.short	0x0010
        /*0044*/ 	.byte	0x00, 0xf5, 0x21, 0x00


	//----- nvinfo : EIATTR_KPARAM_INFO
	.align		4
.L_49:
        /*0048*/ 	.byte	0x04, 0x17
        /*004a*/ 	.short	(.L_51 - .L_50)
.L_50:
        /*004c*/ 	.word	0x00000000
        /*0050*/ 	.short	0x0001
        /*0052*/ 	.short	0x0008
        /*0054*/ 	.byte	0x00, 0xf5, 0x21, 0x00


	//----- nvinfo : EIATTR_KPARAM_INFO
	.align		4
.L_51:
        /*0058*/ 	.byte	0x04, 0x17
        /*005a*/ 	.short	(.L_53 - .L_52)
.L_52:
        /*005c*/ 	.word	0x00000000
        /*0060*/ 	.short	0x0000
        /*0062*/ 	.short	0x0000
        /*0064*/ 	.byte	0x00, 0xf5, 0x21, 0x00


	//----- nvinfo : EIATTR_SPARSE_MMA_MASK
	.align		4
.L_53:
        /*0068*/ 	.byte	0x03, 0x50
        /*006a*/ 	.short	0x0000


	//----- nvinfo : EIATTR_MAXREG_COUNT
	.align		4
        /*006c*/ 	.byte	0x03, 0x1b
        /*006e*/ 	.short	0x00ff


	//----- nvinfo : EIATTR_MERCURY_ISA_VERSION
	.align		4
        /*0070*/ 	.byte	0x03, 0x5f
        /*0072*/ 	.short	0x0101


	//----- nvinfo : EIATTR_VRC_CTA_INIT_COUNT
	.align		4
        /*0074*/ 	.byte	0x02, 0x4a
	.zero		1
	.zero		1


	//----- nvinfo : EIATTR_EXIT_INSTR_OFFSETS
	.align		4
        /*0078*/ 	.byte	0x04, 0x1c
        /*007a*/ 	.short	(.L_55 - .L_54)


	//   ....[0]....
.L_54:
        /*007c*/ 	.word	0x000000c0


	//   ....[1]....
        /*0080*/ 	.word	0x00000c00


	//----- nvinfo : EIATTR_CBANK_PARAM_SIZE
	.align		4
.L_55:
        /*0084*/ 	.byte	0x03, 0x19
        /*0086*/ 	.short	0x0024


	//----- nvinfo : EIATTR_PARAM_CBANK
	.align		4
        /*0088*/ 	.byte	0x04, 0x0a
        /*008a*/ 	.short	(.L_57 - .L_56)
	.align		4
.L_56:
        /*008c*/ 	.word	index@(.nv.constant0._Z24read_memory_batch_kernelPKfPKiPfiii)
        /*0090*/ 	.short	0x0380
        /*0092*/ 	.short	0x0024


	//----- nvinfo : EIATTR_SW_WAR
	.align		4
.L_57:
        /*0094*/ 	.byte	0x04, 0x36
        /*0096*/ 	.short	(.L_59 - .L_58)
.L_58:
        /*0098*/ 	.word	0x00000008
.L_59:


//--------------------- .nv.info._Z25write_memory_batch_kernelPfPKiS1_iii --------------------------
	.section	.nv.info._Z25write_memory_batch_kernelPfPKiS1_iii,"",@"SHT_CUDA_INFO"
	.sectionflags	@""
	.align	4


	//----- nvinfo : EIATTR_CUDA_API_VERSION
	.align		4
        /*0000*/ 	.byte	0x04, 0x37
        /*0002*/ 	.short	(.L_61 - .L_60)
.L_60:
        /*0004*/ 	.word	0x00000082


	//----- nvinfo : EIATTR_KPARAM_INFO
	.align		4
.L_61:
        /*0008*/ 	.byte	0x04, 0x17
        /*000a*/ 	.short	(.L_63 - .L_62)
.L_62:
        /*000c*/ 	.word	0x00000000
        /*0010*/ 	.short	0x0005
        /*0012*/ 	.short	0x0020
        /*0014*/ 	.byte	0x00, 0xf0, 0x11, 0x00


	//----- nvinfo : EIATTR_KPARAM_INFO
	.align		4
.L_63:
        /*0018*/ 	.byte	0x04, 0x17
        /*001a*/ 	.short	(.L_65 - .L_64)
.L_64:
        /*001c*/ 	.word	0x00000000
        /*0020*/ 	.short	0x0004
        /*0022*/ 	.short	0x001c
        /*0024*/ 	.byte	0x00, 0xf0, 0x11, 0x00


	//----- nvinfo : EIATTR_KPARAM_INFO
	.align		4
.L_65:
        /*0028*/ 	.byte	0x04, 0x17
        /*002a*/ 	.short	(.L_67 - .L_66)
.L_66:
        /*002c*/ 	.word	0x00000000
        /*0030*/ 	.short	0x0003
        /*0032*/ 	.short	0x0018
        /*0034*/ 	.byte	0x00, 0xf0, 0x11, 0x00


	//----- nvinfo : EIATTR_KPARAM_INFO
	.align		4
.L_67:
        /*0038*/ 	.byte	0x04, 0x17
        /*003a*/ 	.short	(.L_69 - .L_68)
.L_68:
        /*003c*/ 	.word	0x00000000
        /*0040*/ 	.short	0x0002
        /*0042*/ 	.short	0x0010
        /*0044*/ 	.byte	0x00, 0xf5, 0x21, 0x00


	//----- nvinfo : EIATTR_KPARAM_INFO
	.align		4
.L_69:
        /*0048*/ 	.byte	0x04, 0x17
        /*004a*/ 	.short	(.L_71 - .L_70)
.L_70:
        /*004c*/ 	.word	0x00000000
        /*0050*/ 	.short	0x0001
        /*0052*/ 	.short	0x0008
        /*0054*/ 	.byte	0x00, 0xf5, 0x21, 0x00


	//----- nvinfo : EIATTR_KPARAM_INFO
	.align		4
.L_71:
        /*0058*/ 	.byte	0x04, 0x17
        /*005a*/ 	.short	(.L_73 - .L_72)
.L_72:
        /*005c*/ 	.word	0x00000000
        /*0060*/ 	.short	0x0000
        /*0062*/ 	.short	0x0000
        /*0064*/ 	.byte	0x00, 0xf5, 0x21, 0x00


	//----- nvinfo : EIATTR_SPARSE_MMA_MASK
	.align		4
.L_73:
        /*0068*/ 	.byte	0x03, 0x50
        /*006a*/ 	.short	0x0000


	//----- nvinfo : EIATTR_MAXREG_COUNT
	.align		4
        /*006c*/ 	.byte	0x03, 0x1b
        /*006e*/ 	.short	0x00ff


	//----- nvinfo : EIATTR_MERCURY_ISA_VERSION
	.align		4
        /*0070*/ 	.byte	0x03, 0x5f
        /*0072*/ 	.short	0x0101


	//----- nvinfo : EIATTR_VRC_CTA_INIT_COUNT
	.align		4
        /*0074*/ 	.byte	0x02, 0x4a
	.zero		1
	.zero		1


	//----- nvinfo : EIATTR_EXIT_INSTR_OFFSETS
	.align		4
        /*0078*/ 	.byte	0x04, 0x1c
        /*007a*/ 	.short	(.L_75 - .L_74)


	//   ....[0]....
.L_74:
        /*007c*/ 	.word	0x000000a0


	//   ....[1]....
        /*0080*/ 	.word	0x00000110


	//   ....[2]....
        /*0084*/ 	.word	0x00000140


	//   ....[3]....
        /*0088*/ 	.word	0x00000500


	//   ....[4]....
        /*008c*/ 	.word	0x000006e0


	//   ....[5]....
        /*0090*/ 	.word	0x00000840


	//   ....[6]....
        /*0094*/ 	.word	0x00000910


	//----- nvinfo : EIATTR_CBANK_PARAM_SIZE
	.align		4
.L_75:
        /*0098*/ 	.byte	0x03, 0x19
        /*009a*/ 	.short	0x0024


	//----- nvinfo : EIATTR_PARAM_CBANK
	.align		4
        /*009c*/ 	.byte	0x04, 0x0a
        /*009e*/ 	.short	(.L_77 - .L_76)
	.align		4
.L_76:
        /*00a0*/ 	.word	index@(.nv.constant0._Z25write_memory_batch_kernelPfPKiS1_iii)
        /*00a4*/ 	.short	0x0380
        /*00a6*/ 	.short	0x0024


	//----- nvinfo : EIATTR_SW_WAR
	.align		4
.L_77:
        /*00a8*/ 	.byte	0x04, 0x36
        /*00aa*/ 	.short	(.L_79 - .L_78)
.L_78:
        /*00ac*/ 	.word	0x00000008
.L_79:


//--------------------- .nv.info._Z40compute_activated_locations_batch_kernelPKiS0_Piiiii --------------------------
	.section	.nv.info._Z40compute_activated_locations_batch_kernelPKiS0_Piiiii,"",@"SHT_CUDA_INFO"
	.sectionflags	@""
	.align	4


	//----- nvinfo : EIATTR_CUDA_API_VERSION
	.align		4
        /*0000*/ 	.byte	0x04, 0x37
        /*0002*/ 	.short	(.L_81 - .L_80)
.L_80:
        /*0004*/ 	.word	0x00000082


	//----- nvinfo : EIATTR_KPARAM_INFO
	.align		4
.L_81:
        /*0008*/ 	.byte	0x04, 0x17
        /*000a*/ 	.short	(.L_83 - .L_82)
.L_82:
        /*000c*/ 	.word	0x00000000
        /*0010*/ 	.short	0x0006
        /*0012*/ 	.short	0x0024
        /*0014*/ 	.byte	0x00, 0xf0, 0x11, 0x00


	//----- nvinfo : EIATTR_KPARAM_INFO
	.align		4
.L_83:
        /*0018*/ 	.byte	0x04, 0x17
        /*001a*/ 	.short	(.L_85 - .L_84)
.L_84:
        /*001c*/ 	.word	0x00000000
        /*0020*/ 	.short	0x0005
        /*0022*/ 	.short	0x0020
        /*0024*/ 	.byte	0x00, 0xf0, 0x11, 0x00


	//----- nvinfo : EIATTR_KPARAM_INFO
	.align		4
.L_85:
        /*0028*/ 	.byte	0x04, 0x17
        /*002a*/ 	.short	(.L_87 - .L_86)
.L_86:
        /*002c*/ 	.word	0x00000000
        /*0030*/ 	.short	0x0004
        /*0032*/ 	.short	0x001c
        /*0034*/ 	.byte	0x00, 0xf0, 0x11, 0x00


	//----- nvinfo : EIATTR_KPARAM_INFO
	.align		4
.L_87:
        /*0038*/ 	.byte	0x04, 0x17
        /*003a*/ 	.short	(.L_89 - .L_88)
.L_88:
        /*003c*/ 	.word	0x00000000
        /*0040*/ 	.short	0x0003
        /*0042*/ 	.short	0x0018
        /*0044*/ 	.byte	0x00, 0xf0, 0x11, 0x00


	//----- nvinfo : EIATTR_KPARAM_INFO
	.align		4
.L_89:
        /*0048*/ 	.byte	0x04, 0x17
        /*004a*/ 	.short	(.L_91 - .L_90)
.L_90:
        /*004c*/ 	.word	0x00000000
        /*0050*/ 	.short	0x0002
        /*0052*/ 	.short	0x0010
        /*0054*/ 	.byte	0x00, 0xf5, 0x21, 0x00


	//----- nvinfo : EIATTR_KPARAM_INFO
	.align		4
.L_91:
        /*0058*/ 	.byte	0x04, 0x17
        /*005a*/ 	.short	(.L_93 - .L_92)
.L_92:
        /*005c*/ 	.word	0x00000000
        /*0060*/ 	.short	0x0001
        /*0062*/ 	.short	0x0008
        /*0064*/ 	.byte	0x00, 0xf5, 0x21, 0x00


	//----- nvinfo : EIATTR_KPARAM_INFO
	.align		4
.L_93:
        /*0068*/ 	.byte	0x04, 0x17
        /*006a*/ 	.short	(.L_95 - .L_94)
.L_94:
        /*006c*/ 	.word	0x00000000
        /*0070*/ 	.short	0x0000
        /*0072*/ 	.short	0x0000
        /*0074*/ 	.byte	0x00, 0xf5, 0x21, 0x00


	//----- nvinfo : EIATTR_SPARSE_MMA_MASK
	.align		4
.L_95:
        /*0078*/ 	.byte	0x03, 0x50
        /*007a*/ 	.short	0x0000


	//----- nvinfo : EIATTR_MAXREG_COUNT
	.align		4
        /*007c*/ 	.byte	0x03, 0x1b
        /*007e*/ 	.short	0x00ff


	//----- nvinfo : EIATTR_MERCURY_ISA_VERSION
	.align		4
        /*0080*/ 	.byte	0x03, 0x5f
        /*0082*/ 	.short	0x0101


	//----- nvinfo : EIATTR_VRC_CTA_INIT_COUNT
	.align		4
        /*0084*/ 	.byte	0x02, 0x4a
	.zero		1
	.zero		1


	//----- nvinfo : EIATTR_EXIT_INSTR_OFFSETS
	.align		4
        /*0088*/ 	.byte	0x04, 0x1c
        /*008a*/ 	.short	(.L_97 - .L_96)


	//   ....[0]....
.L_96:
        /*008c*/ 	.word	0x000000a0


	//   ....[1]....
        /*0090*/ 	.word	0x00000a40


	//----- nvinfo : EIATTR_CBANK_PARAM_SIZE
	.align		4
.L_97:
        /*0094*/ 	.byte	0x03, 0x19
        /*0096*/ 	.short	0x0028


	//----- nvinfo : EIATTR_PARAM_CBANK
	.align		4
        /*0098*/ 	.byte	0x04, 0x0a
        /*009a*/ 	.short	(.L_99 - .L_98)
	.align		4
.L_98:
        /*009c*/ 	.word	index@(.nv.constant0._Z40compute_activated_locations_batch_kernelPKiS0_Piiiii)
        /*00a0*/ 	.short	0x0380
        /*00a2*/ 	.short	0x0028


	//----- nvinfo : EIATTR_SW_WAR
	.align		4
.L_99:
        /*00a4*/ 	.byte	0x04, 0x36
        /*00a6*/ 	.short	(.L_101 - .L_100)
.L_100:
        /*00a8*/ 	.word	0x00000008
.L_101:


//--------------------- .nv.callgraph             --------------------------
	.section	.nv.callgraph,"",@"SHT_CUDA_CALLGRAPH"
	.align	4
	.sectionentsize	8
	.align		4
        /*0000*/ 	.word	0x00000000
	.align		4
        /*0004*/ 	.word	0xffffffff
	.align		4
        /*0008*/ 	.word	0x00000000
	.align		4
        /*000c*/ 	.word	0xfffffffe
	.align		4
        /*0010*/ 	.word	0x00000000
	.align		4
        /*0014*/ 	.word	0xfffffffd
	.align		4
        /*0018*/ 	.word	0x00000000
	.align		4
        /*001c*/ 	.word	0xfffffffc


//--------------------- .text._Z29threshold_output_batch_kernelPKfPiii --------------------------
	.section	.text._Z29threshold_output_batch_kernelPKfPiii,"ax",@progbits
	.align	128
        .global         _Z29threshold_output_batch_kernelPKfPiii
        .type           _Z29threshold_output_batch_kernelPKfPiii,@function
        .size           _Z29threshold_output_batch_kernelPKfPiii,(.L_x_17 - _Z29threshold_output_batch_kernelPKfPiii)
        .other          _Z29threshold_output_batch_kernelPKfPiii,@"STO_CUDA_ENTRY STV_DEFAULT"
_Z29threshold_output_batch_kernelPKfPiii:
.text._Z29threshold_output_batch_kernelPKfPiii:
[----:B------:R-:W-:Y:S01]  /*0000*/  LDC R1, c[0x0][0x37c] ;  /* 0x0000df00ff017b82 */ /* 0x000fe20000000800 */
[----:B------:R-:W0:Y:S07]  /*0010*/  S2R R0, SR_TID.X ;  /* 0x0000000000007919 */ /* 0x000e2e0000002100 */
[----:B------:R-:W0:Y:S08]  /*0020*/  S2UR UR4, SR_CTAID.X ;  /* 0x00000000000479c3 */ /* 0x000e300000002500 */
[----:B------:R-:W0:Y:S08]  /*0030*/  LDC R5, c[0x0][0x360] ;  /* 0x0000d800ff057b82 */ /* 0x000e300000000800 */
[----:B------:R-:W1:Y:S08]  /*0040*/  S2UR UR6, SR_CTAID.Y ;  /* 0x00000000000679c3 */ /* 0x000e700000002600 */
[----:B------:R-:W1:Y:S01]  /*0050*/  LDC.64 R6, c[0x0][0x390] ;  /* 0x0000e400ff067b82 */ /* 0x000e620000000a00 */
[----:B0-----:R-:W-:Y:S01]  /*0060*/  IMAD R5, R5, UR4, R0 ;  /* 0x0000000405057c24 */ /* 0x001fe2000f8e0200 */
[----:B-1----:R-:W-:-:S04]  /*0070*/  ISETP.LE.AND P0, PT, R7, UR6, PT ;  /* 0x0000000607007c0c */ /* 0x002fc8000bf03270 */
[----:B------:R-:W-:-:S13]  /*0080*/  ISETP.GE.OR P0, PT, R5, R6, P0 ;  /* 0x000000060500720c */ /* 0x000fda0000706670 */
[----:B------:R-:W-:Y:S05]  /*0090*/  @P0 EXIT ;  /* 0x000000000000094d */ /* 0x000fea0003800000 */
[----:B------:R-:W0:Y:S01]  /*00a0*/  LDC.64 R2, c[0x0][0x380] ;  /* 0x0000e000ff027b82 */ /* 0x000e220000000a00 */
[----:B------:R-:W1:Y:S01]  /*00b0*/  LDCU.64 UR4, c[0x0][0x358] ;  /* 0x00006b00ff0477ac */ /* 0x000e620008000a00 */
[----:B------:R-:W-:-:S06]  /*00c0*/  IMAD R7, R6, UR6, R5 ;  /* 0x0000000606077c24 */ /* 0x000fcc000f8e0205 */
[----:B------:R-:W2:Y:S01]  /*00d0*/  LDC.64 R4, c[0x0][0x388] ;  /* 0x0000e200ff047b82 */ /* 0x000ea20000000a00 */
[----:B0-----:R-:W-:-:S06]  /*00e0*/  IMAD.WIDE R2, R7, 0x4, R2 ;  /* 0x0000000407027825 */ /* 0x001fcc00078e0202 */
[----:B-1----:R-:W3:Y:S01]  /*00f0*/  LDG.E R2, desc[UR4][R2.64] ;  /* 0x0000000402027981 */ /* 0x002ee2000c1e1900 */
[----:B--2---:R-:W-:Y:S01]  /*0100*/  IMAD.WIDE R4, R7, 0x4, R4 ;  /* 0x0000000407047825 */ /* 0x004fe200078e0204 */
[----:B---3--:R-:W-:-:S04]  /*0110*/  FSETP.GE.AND P0, PT, R2, RZ, PT ;  /* 0x000000ff0200720b */ /* 0x008fc80003f06000 */
[----:B------:R-:W-:-:S05]  /*0120*/  SEL R7, RZ, 0x1, !P0 ;  /* 0x00000001ff077807 */ /* 0x000fca0004000000 */
[----:B------:R-:W-:Y:S01]  /*0130*/  STG.E desc[UR4][R4.64], R7 ;  /* 0x0000000704007986 */ /* 0x000fe2000c101904 */
[----:B------:R-:W-:Y:S05]  /*0140*/  EXIT ;  /* 0x000000000000794d */ /* 0x000fea0003800000 */
.L_x_0:
[----:B------:R-:W-:-:S00]  /*0150*/  BRA `(.L_x_0) ;  /* 0xfffffffc00fc7947 */ /* 0x000fc0000383ffff */
[----:B------:R-:W-:-:S00]  /*0160*/  NOP ;  /* 0x0000000000007918 */ /* 0x000fc00000000000 */
        /* <DEDUP_REMOVED lines=9> */
.L_x_17:


//--------------------- .text._Z24read_memory_batch_kernelPKfPKiPfiii --------------------------
	.section	.text._Z24read_memory_batch_kernelPKfPKiPfiii,"ax",@progbits
	.align	128
        .global         _Z24read_memory_batch_kernelPKfPKiPfiii
        .type           _Z24read_memory_batch_kernelPKfPKiPfiii,@function
        .size           _Z24read_memory_batch_kernelPKfPKiPfiii,(.L_x_18 - _Z24read_memory_batch_kernelPKfPKiPfiii)
        .other          _Z24read_memory_batch_kernelPKfPKiPfiii,@"STO_CUDA_ENTRY STV_DEFAULT"
_Z24read_memory_batch_kernelPKfPKiPfiii:
.text._Z24read_memory_batch_kernelPKfPKiPfiii:
[----:B------:R-:W-:Y:S01]  /*0000*/  LDC R1, c[0x0][0x37c] ;  /* 0x0000df00ff017b82 */ /* 0x000fe20000000800 */
[----:B------:R-:W0:Y:S07]  /*0010*/  S2R R8, SR_TID.X ;  /* 0x0000000000087919 */ /* 0x000e2e0000002100 */
[----:B------:R-:W1:Y:S01]  /*0020*/  S2UR UR4, SR_CTAID.X ;  /* 0x00000000000479c3 */ /* 0x000e620000002500 */
[----:B------:R-:W1:Y:S01]  /*0030*/  LDCU UR5, c[0x0][0x360] ;  /* 0x00006c00ff0577ac */ /* 0x000e620008000800 */
[----:B------:R-:W2:Y:S06]  /*0040*/  LDCU UR6, c[0x0][0x39c] ;  /* 0x00007380ff0677ac */ /* 0x000eac0008000800 */
[----:B------:R-:W3:Y:S08]  /*0050*/  S2UR UR7, SR_CTAID.Y ;  /* 0x00000000000779c3 */ /* 0x000ef00000002600 */
[----:B------:R-:W3:Y:S01]  /*0060*/  LDC R0, c[0x0][0x3a0] ;  /* 0x0000e800ff007b82 */ /* 0x000ee20000000800 */
[----:B--2---:R-:W-:Y:S01]  /*0070*/  MOV R9, UR6 ;  /* 0x0000000600097c02 */ /* 0x004fe20008000f00 */
[----:B-1----:R-:W-:Y:S01]  /*0080*/  UIMAD UR4, UR4, UR5, URZ ;  /* 0x00000005040472a4 */ /* 0x002fe2000f8e02ff */
[----:B---3--:R-:W-:-:S05]  /*0090*/  ISETP.LE.AND P0, PT, R0, UR7, PT ;  /* 0x0000000700007c0c */ /* 0x008fca000bf03270 */
[----:B0-----:R-:W-:-:S05]  /*00a0*/  VIADD R0, R8, UR4 ;  /* 0x0000000408007c36 */ /* 0x001fca0008000000 */
[----:B------:R-:W-:-:S13]  /*00b0*/  ISETP.GE.OR P0, PT, R0, R9, P0 ;  /* 0x000000090000720c */ /* 0x000fda0000706670 */
[----:B------:R-:W-:Y:S05]  /*00c0*/  @P0 EXIT ;  /* 0x000000000000094d */ /* 0x000fea0003800000 */
[----:B------:R-:W0:Y:S01]  /*00d0*/  LDC R10, c[0x0][0x398] ;  /* 0x0000e600ff0a7b82 */ /* 0x000e220000000800 */
[----:B------:R-:W1:Y:S01]  /*00e0*/  LDCU.64 UR8, c[0x0][0x358] ;  /* 0x00006b00ff0877ac */ /* 0x000e620008000a00 */
[----:B------:R-:W-:Y:S01]  /*00f0*/  HFMA2 R2, -RZ, RZ, 0, 0 ;  /* 0x00000000ff027431 */ /* 0x000fe200000001ff */
[----:B0-----:R-:W-:-:S13]  /*0100*/  ISETP.GE.AND P0, PT, R10, 0x1, PT ;  /* 0x000000010a00780c */ /* 0x001fda0003f06270 */
[----:B-1----:R-:W-:Y:S05]  /*0110*/  @!P0 BRA `(.L_x_1) ;  /* 0x0000000800a88947 */ /* 0x002fea0003800000 */
[C---:B------:R-:W-:Y:S01]  /*0120*/  ISETP.GE.U32.AND P1, PT, R10.reuse, 0x8, PT ;  /* 0x000000080a00780c */ /* 0x040fe20003f26070 */
[C---:B------:R-:W-:Y:S01]  /*0130*/  IMAD R4, R10.reuse, UR7, RZ ;  /* 0x000000070a047c24 */ /* 0x040fe2000f8e02ff */
[----:B------:R-:W-:Y:S01]  /*0140*/  LOP3.LUT R3, R10, 0x7, RZ, 0xc0, !PT ;  /* 0x000000070a037812 */ /* 0x000fe200078ec0ff */
[----:B------:R-:W-:Y:S01]  /*0150*/  IMAD.MOV.U32 R2, RZ, RZ, RZ ;  /* 0x000000ffff027224 */ /* 0x000fe200078e00ff */
[----:B------:R-:W-:Y:S02]  /*0160*/  MOV R5, RZ ;  /* 0x000000ff00057202 */ /* 0x000fe40000000f00 */
[----:B------:R-:W-:Y:S02]  /*0170*/  ISETP.NE.AND P0, PT, R3, RZ, PT ;  /* 0x000000ff0300720c */ /* 0x000fe40003f05270 */
[----:B------:R-:W-:-:S05]  /*0180*/  SHF.R.S32.HI R6, RZ, 0x1f, R4 ;  /* 0x0000001fff067819 */ /* 0x000fca0000011404 */
[----:B------:R-:W-:Y:S06]  /*0190*/  @!P1 BRA `(.L_x_2) ;  /* 0x00000004003c9947 */ /* 0x000fec0003800000 */
[----:B------:R-:W0:Y:S01]  /*01a0*/  LDC.64 R12, c[0x0][0x388] ;  /* 0x0000e200ff0c7b82 */ /* 0x000e220000000a00 */
[----:B------:R-:W-:Y:S01]  /*01b0*/  LOP3.LUT R5, R10, 0x7ffffff8, RZ, 0xc0, !PT ;  /* 0x7ffffff80a057812 */ /* 0x000fe200078ec0ff */
[C---:B------:R-:W-:Y:S01]  /*01c0*/  IMAD R10, R9.reuse, 0x7, R0 ;  /* 0x00000007090a7824 */ /* 0x040fe200078e0200 */
[C---:B------:R-:W-:Y:S01]  /*01d0*/  IADD3 R21, PT, PT, R9.reuse, UR4, R8 ;  /* 0x0000000409157c10 */ /* 0x040fe2000fffe008 */
[C-C-:B------:R-:W-:Y:S01]  /*01e0*/  IMAD R11, R9.reuse, 0x6, R0.reuse ;  /* 0x00000006090b7824 */ /* 0x140fe200078e0200 */
[CC--:B------:R-:W-:Y:S01]  /*01f0*/  LEA R8, R9.reuse, R0.reuse, 0x1 ;  /* 0x0000000009087211 */ /* 0x0c0fe200078e08ff */
[C-C-:B------:R-:W-:Y:S01]  /*0200*/  IMAD R18, R9.reuse, 0x5, R0.reuse ;  /* 0x0000000509127824 */ /* 0x140fe200078e0200 */
[----:B------:R-:W-:Y:S01]  /*0210*/  MOV R22, R0 ;  /* 0x0000000000167202 */ /* 0x000fe20000000f00 */
[----:B------:R-:W1:Y:S01]  /*0220*/  LDC R7, c[0x0][0x39c] ;  /* 0x0000e700ff077b82 */ /* 0x000e620000000800 */
[C-C-:B------:R-:W-:Y:S02]  /*0230*/  IMAD R19, R9.reuse, 0x4, R0.reuse ;  /* 0x0000000409137824 */ /* 0x140fe400078e0200 */
[----:B------:R-:W-:-:S02]  /*0240*/  IMAD R20, R9, 0x3, R0 ;  /* 0x0000000309147824 */ /* 0x000fc400078e0200 */
[----:B------:R-:W-:Y:S02]  /*0250*/  IMAD.MOV.U32 R2, RZ, RZ, RZ ;  /* 0x000000ffff027224 */ /* 0x000fe400078e00ff */
[----:B------:R-:W-:Y:S01]  /*0260*/  IMAD.MOV R23, RZ, RZ, -R5 ;  /* 0x000000ffff177224 */ /* 0x000fe200078e0a05 */
[----:B0-----:R-:W-:-:S04]  /*0270*/  LEA R12, P1, R4, R12, 0x2 ;  /* 0x0000000c040c7211 */ /* 0x001fc800078210ff */
[----:B------:R-:W-:Y:S02]  /*0280*/  LEA.HI.X R13, R4, R13, R6, 0x2, P1 ;  /* 0x0000000d040d7211 */ /* 0x000fe400008f1406 */
[----:B------:R-:W-:-:S04]  /*0290*/  IADD3 R12, P1, PT, R12, 0x10, RZ ;  /* 0x000000100c0c7810 */ /* 0x000fc80007f3e0ff */
[----:B-1----:R-:W-:-:S09]  /*02a0*/  IADD3.X R13, PT, PT, RZ, R13, RZ, P1, !PT ;  /* 0x0000000dff0d7210 */ /* 0x002fd20000ffe4ff */
.L_x_3:
[----:B------:R-:W2:Y:S04]  /*02b0*/  LDG.E R14, desc[UR8][R12.64+-0x10] ;  /* 0xfffff0080c0e7981 */ /* 0x000ea8000c1e1900 */
[----:B------:R-:W3:Y:S04]  /*02c0*/  LDG.E R9, desc[UR8][R12.64+-0xc] ;  /* 0xfffff4080c097981 */ /* 0x000ee8000c1e1900 */
[----:B------:R-:W4:Y:S04]  /*02d0*/  LDG.E R28, desc[UR8][R12.64+-0x8] ;  /* 0xfffff8080c1c7981 */ /* 0x000f28000c1e1900 */
[----:B------:R-:W5:Y:S04]  /*02e0*/  LDG.E R26, desc[UR8][R12.64+-0x4] ;  /* 0xfffffc080c1a7981 */ /* 0x000f68000c1e1900 */
[----:B------:R-:W5:Y:S04]  /*02f0*/  LDG.E R29, desc[UR8][R12.64+0x4] ;  /* 0x000004080c1d7981 */ /* 0x000f68000c1e1900 */
[----:B------:R-:W5:Y:S04]  /*0300*/  LDG.E R17, desc[UR8][R12.64+0x8] ;  /* 0x000008080c117981 */ /* 0x000f68000c1e1900 */
[----:B------:R-:W5:Y:S01]  /*0310*/  LDG.E R16, desc[UR8][R12.64+0xc] ;  /* 0x00000c080c107981 */ /* 0x000f62000c1e1900 */
[----:B--2---:R-:W-:-:S02]  /*0320*/  ISETP.NE.AND P4, PT, R14, 0x1, PT ;  /* 0x000000010e00780c */ /* 0x004fc40003f85270 */
[----:B---3--:R-:W-:Y:S02]  /*0330*/  ISETP.NE.AND P5, PT, R9, 0x1, PT ;  /* 0x000000010900780c */ /* 0x008fe40003fa5270 */
[----:B------:R-:W2:Y:S09]  /*0340*/  LDG.E R9, desc[UR8][R12.64] ;  /* 0x000000080c097981 */ /* 0x000eb2000c1e1900 */
[----:B------:R-:W0:Y:S08]  /*0350*/  @!P4 LDC.64 R24, c[0x0][0x380] ;  /* 0x0000e000ff18cb82 */ /* 0x000e300000000a00 */
[----:B------:R-:W1:Y:S01]  /*0360*/  @!P5 LDC.64 R14, c[0x0][0x380] ;  /* 0x0000e000ff0edb82 */ /* 0x000e620000000a00 */
[----:B0-----:R-:W-:-:S05]  /*0370*/  @!P4 IMAD.WIDE R24, R22, 0x4, R24 ;  /* 0x000000041618c825 */ /* 0x001fca00078e0218 */
[----:B------:R1:W3:Y:S02]  /*0380*/  @!P4 LDG.E R27, desc[UR8][R24.64] ;  /* 0x00000008181bc981 */ /* 0x0002e4000c1e1900 */
[----:B-1----:R-:W-:-:S06]  /*0390*/  @!P5 IMAD.WIDE R24, R21, 0x4, R14 ;  /* 0x000000041518d825 */ /* 0x002fcc00078e020e */
[----:B------:R-:W3:Y:S01]  /*03a0*/  @!P5 LDG.E R25, desc[UR8][R24.64] ;  /* 0x000000081819d981 */ /* 0x000ee2000c1e1900 */
[----:B----4-:R-:W-:Y:S02]  /*03b0*/  ISETP.NE.AND P1, PT, R28, 0x1, PT ;  /* 0x000000011c00780c */ /* 0x010fe40003f25270 */
[----:B-----5:R-:W-:-:S11]  /*03c0*/  ISETP.NE.AND P2, PT, R26, 0x1, PT ;  /* 0x000000011a00780c */ /* 0x020fd60003f45270 */
[----:B------:R-:W0:Y:S01]  /*03d0*/  @!P1 LDC.64 R14, c[0x0][0x380] ;  /* 0x0000e000ff0e9b82 */ /* 0x000e220000000a00 */
[----:B------:R-:W-:Y:S01]  /*03e0*/  ISETP.NE.AND P6, PT, R17, 0x1, PT ;  /* 0x000000011100780c */ /* 0x000fe20003fc5270 */
[----:B0-----:R-:W-:Y:S01]  /*03f0*/  @!P1 IMAD.WIDE R14, R8, 0x4, R14 ;  /* 0x00000004080e9825 */ /* 0x001fe200078e020e */
[----:B--2---:R-:W-:-:S04]  /*0400*/  ISETP.NE.AND P3, PT, R9, 0x1, PT ;  /* 0x000000010900780c */ /* 0x004fc80003f65270 */
[----:B------:R0:W2:Y:S01]  /*0410*/  @!P1 LDG.E R9, desc[UR8][R14.64] ;  /* 0x000000080e099981 */ /* 0x0000a2000c1e1900 */
[----:B---3--:R-:W-:Y:S01]  /*0420*/  @!P4 FADD R2, R2, R27 ;  /* 0x0000001b0202c221 */ /* 0x008fe20000000000 */
[----:B------:R-:W-:-:S07]  /*0430*/  ISETP.NE.AND P4, PT, R29, 0x1, PT ;  /* 0x000000011d00780c */ /* 0x000fce0003f85270 */
[----:B------:R-:W1:Y:S08]  /*0440*/  @!P3 LDC.64 R26, c[0x0][0x380] ;  /* 0x0000e000ff1abb82 */ /* 0x000e700000000a00 */
[----:B------:R-:W3:Y:S01]  /*0450*/  @!P2 LDC.64 R28, c[0x0][0x380] ;  /* 0x0000e000ff1cab82 */ /* 0x000ee20000000a00 */
[----:B------:R-:W-:Y:S01]  /*0460*/  @!P5 FADD R2, R2, R25 ;  /* 0x000000190202d221 */ /* 0x000fe20000000000 */
[----:B------:R-:W-:-:S06]  /*0470*/  ISETP.NE.AND P5, PT, R16, 0x1, PT ;  /* 0x000000011000780c */ /* 0x000fcc0003fa5270 */
[----:B------:R-:W4:Y:S08]  /*0480*/  @!P4 LDC.64 R24, c[0x0][0x380] ;  /* 0x0000e000ff18cb82 */ /* 0x000f300000000a00 */
[----:B------:R-:W5:Y:S08]  /*0490*/  @!P6 LDC.64 R16, c[0x0][0x380] ;  /* 0x0000e000ff10eb82 */ /* 0x000f700000000a00 */
[----:B0-----:R-:W0:Y:S01]  /*04a0*/  @!P5 LDC.64 R14, c[0x0][0x380] ;  /* 0x0000e000ff0edb82 */ /* 0x001e220000000a00 */
[----:B---3--:R-:W-:-:S04]  /*04b0*/  @!P2 IMAD.WIDE R28, R20, 0x4, R28 ;  /* 0x00000004141ca825 */ /* 0x008fc800078e021c */
[----:B-1----:R-:W-:Y:S02]  /*04c0*/  @!P3 IMAD.WIDE R26, R19, 0x4, R26 ;  /* 0x00000004131ab825 */ /* 0x002fe400078e021a */
[----:B------:R-:W3:Y:S02]  /*04d0*/  @!P2 LDG.E R29, desc[UR8][R28.64] ;  /* 0x000000081c1da981 */ /* 0x000ee4000c1e1900 */
[----:B----4-:R-:W-:Y:S02]  /*04e0*/  @!P4 IMAD.WIDE R24, R18, 0x4, R24 ;  /* 0x000000041218c825 */ /* 0x010fe400078e0218 */
[----:B------:R-:W4:Y:S04]  /*04f0*/  @!P3 LDG.E R27, desc[UR8][R26.64] ;  /* 0x000000081a1bb981 */ /* 0x000f28000c1e1900 */
[----:B------:R-:W4:Y:S01]  /*0500*/  @!P4 LDG.E R25, desc[UR8][R24.64] ;  /* 0x000000081819c981 */ /* 0x000f22000c1e1900 */
[----:B-----5:R-:W-:-:S06]  /*0510*/  @!P6 IMAD.WIDE R16, R11, 0x4, R16 ;  /* 0x000000040b10e825 */ /* 0x020fcc00078e0210 */
[----:B------:R-:W5:Y:S01]  /*0520*/  @!P6 LDG.E R17, desc[UR8][R16.64] ;  /* 0x000000081011e981 */ /* 0x000f62000c1e1900 */
[----:B0-----:R-:W-:-:S06]  /*0530*/  @!P5 IMAD.WIDE R14, R10, 0x4, R14 ;  /* 0x000000040a0ed825 */ /* 0x001fcc00078e020e */
[----:B------:R-:W5:Y:S01]  /*0540*/  @!P5 LDG.E R15, desc[UR8][R14.64] ;  /* 0x000000080e0fd981 */ /* 0x000f62000c1e1900 */
[----:B------:R-:W-:Y:S02]  /*0550*/  VIADD R23, R23, 0x8 ;  /* 0x0000000817177836 */ /* 0x000fe40000000000 */
[----:B--2---:R-:W-:Y:S01]  /*0560*/  @!P1 FADD R2, R2, R9 ;  /* 0x0000000902029221 */ /* 0x004fe20000000000 */
[----:B------:R-:W-:-:S05]  /*0570*/  IADD3 R12, P1, PT, R12, 0x20, RZ ;  /* 0x000000200c0c7810 */ /* 0x000fca0007f3e0ff */
[----:B------:R-:W-:Y:S01]  /*0580*/  IMAD.X R13, RZ, RZ, R13, P1 ;  /* 0x000000ffff0d7224 */ /* 0x000fe200008e060d */
[----:B------:R-:W-:Y:S02]  /*0590*/  ISETP.NE.AND P1, PT, R23, RZ, PT ;  /* 0x000000ff1700720c */ /* 0x000fe40003f25270 */
[----:B------:R-:W-:-:S04]  /*05a0*/  MOV R9, R7 ;  /* 0x0000000700097202 */ /* 0x000fc80000000f00 */
[C---:B------:R-:W-:Y:S01]  /*05b0*/  LEA R22, R9.reuse, R22, 0x3 ;  /* 0x0000001609167211 */ /* 0x040fe200078e18ff */
[C---:B------:R-:W-:Y:S01]  /*05c0*/  IMAD R21, R9.reuse, 0x8, R21 ;  /* 0x0000000809157824 */ /* 0x040fe200078e0215 */
[C---:B------:R-:W-:Y:S01]  /*05d0*/  LEA R8, R9.reuse, R8, 0x3 ;  /* 0x0000000809087211 */ /* 0x040fe200078e18ff */
[C---:B------:R-:W-:Y:S01]  /*05e0*/  IMAD R20, R9.reuse, 0x8, R20 ;  /* 0x0000000809147824 */ /* 0x040fe200078e0214 */
[C---:B------:R-:W-:Y:S01]  /*05f0*/  LEA R19, R9.reuse, R19, 0x3 ;  /* 0x0000001309137211 */ /* 0x040fe200078e18ff */
[C---:B------:R-:W-:Y:S01]  /*0600*/  IMAD R18, R9.reuse, 0x8, R18 ;  /* 0x0000000809127824 */ /* 0x040fe200078e0212 */
[C---:B------:R-:W-:Y:S02]  /*0610*/  LEA R11, R9.reuse, R11, 0x3 ;  /* 0x0000000b090b7211 */ /* 0x040fe400078e18ff */
[----:B------:R-:W-:Y:S01]  /*0620*/  LEA R10, R9, R10, 0x3 ;  /* 0x0000000a090a7211 */ /* 0x000fe200078e18ff */
[----:B---3--:R-:W-:-:S04]  /*0630*/  @!P2 FADD R2, R2, R29 ;  /* 0x0000001d0202a221 */ /* 0x008fc80000000000 */
[----:B----4-:R-:W-:-:S04]  /*0640*/  @!P3 FADD R2, R2, R27 ;  /* 0x0000001b0202b221 */ /* 0x010fc80000000000 */
[----:B------:R-:W-:-:S04]  /*0650*/  @!P4 FADD R2, R2, R25 ;  /* 0x000000190202c221 */ /* 0x000fc80000000000 */
[----:B-----5:R-:W-:-:S04]  /*0660*/  @!P6 FADD R2, R2, R17 ;  /* 0x000000110202e221 */ /* 0x020fc80000000000 */
[----:B------:R-:W-:Y:S01]  /*0670*/  @!P5 FADD R2, R2, R15 ;  /* 0x0000000f0202d221 */ /* 0x000fe20000000000 */
[----:B------:R-:W-:Y:S06]  /*0680*/  @P1 BRA `(.L_x_3) ;  /* 0xfffffffc00081947 */ /* 0x000fec000383ffff */
.L_x_2:
[----:B------:R-:W-:Y:S05]  /*0690*/  @!P0 BRA `(.L_x_1) ;  /* 0x0000000400488947 */ /* 0x000fea0003800000 */
[----:B------:R-:W0:Y:S01]  /*06a0*/  LDCU UR5, c[0x0][0x398] ;  /* 0x00007300ff0577ac */ /* 0x000e220008000800 */
[----:B------:R-:W-:Y:S01]  /*06b0*/  ISETP.GE.U32.AND P0, PT, R3, 0x4, PT ;  /* 0x000000040300780c */ /* 0x000fe20003f06070 */
[----:B0-----:R-:W-:-:S04]  /*06c0*/  ULOP3.LUT UR6, UR5, 0x3, URZ, 0xc0, !UPT ;  /* 0x0000000305067892 */ /* 0x001fc8000f8ec0ff */
[----:B------:R-:W-:-:S08]  /*06d0*/  UISETP.NE.AND UP0, UPT, UR6, URZ, UPT ;  /* 0x000000ff0600728c */ /* 0x000fd0000bf05270 */
[----:B------:R-:W-:Y:S05]  /*06e0*/  @!P0 BRA `(.L_x_4) ;  /* 0x0000000000948947 */ /* 0x000fea0003800000 */
[----:B------:R-:W0:Y:S01]  /*06f0*/  LDC.64 R16, c[0x0][0x388] ;  /* 0x0000e200ff107b82 */ /* 0x000e220000000a00 */
[----:B------:R-:W-:-:S05]  /*0700*/  IADD3 R3, P0, PT, R4, R5, RZ ;  /* 0x0000000504037210 */ /* 0x000fca0007f1e0ff */
[----:B------:R-:W-:Y:S01]  /*0710*/  IMAD.X R8, RZ, RZ, R6, P0 ;  /* 0x000000ffff087224 */ /* 0x000fe200000e0606 */
[----:B0-----:R-:W-:-:S04]  /*0720*/  LEA R16, P0, R3, R16, 0x2 ;  /* 0x0000001003107211 */ /* 0x001fc800078010ff */
[----:B------:R-:W-:-:S05]  /*0730*/  LEA.HI.X R17, R3, R17, R8, 0x2, P0 ;  /* 0x0000001103117211 */ /* 0x000fca00000f1408 */
[----:B------:R-:W2:Y:S04]  /*0740*/  LDG.E R10, desc[UR8][R16.64] ;  /* 0x00000008100a7981 */ /* 0x000ea8000c1e1900 */
[----:B------:R-:W3:Y:S04]  /*0750*/  LDG.E R3, desc[UR8][R16.64+0x4] ;  /* 0x0000040810037981 */ /* 0x000ee8000c1e1900 */
[----:B------:R-:W4:Y:S04]  /*0760*/  LDG.E R7, desc[UR8][R16.64+0x8] ;  /* 0x0000080810077981 */ /* 0x000f28000c1e1900 */
[----:B------:R-:W5:Y:S01]  /*0770*/  LDG.E R8, desc[UR8][R16.64+0xc] ;  /* 0x00000c0810087981 */ /* 0x000f62000c1e1900 */
[----:B--2---:R-:W-:-:S02]  /*0780*/  ISETP.NE.AND P0, PT, R10, 0x1, PT ;  /* 0x000000010a00780c */ /* 0x004fc40003f05270 */
[----:B---3--:R-:W-:Y:S02]  /*0790*/  ISETP.NE.AND P1, PT, R3, 0x1, PT ;  /* 0x000000010300780c */ /* 0x008fe40003f25270 */
[----:B----4-:R-:W-:Y:S02]  /*07a0*/  ISETP.NE.AND P2, PT, R7, 0x1, PT ;  /* 0x000000010700780c */ /* 0x010fe40003f45270 */
[----:B-----5:R-:W-:-:S07]  /*07b0*/  ISETP.NE.AND P3, PT, R8, 0x1, PT ;  /* 0x000000010800780c */ /* 0x020fce0003f65270 */
[----:B------:R-:W0:Y:S01]  /*07c0*/  @!P0 LDC.64 R18, c[0x0][0x380] ;  /* 0x0000e000ff128b82 */ /* 0x000e220000000a00 */
[CC--:B------:R-:W-:Y:S02]  /*07d0*/  @!P0 IMAD R3, R5.reuse, R9.reuse, R0 ;  /* 0x0000000905038224 */ /* 0x0c0fe400078e0200 */
[----:B------:R-:W-:-:S05]  /*07e0*/  @!P1 IMAD R7, R5, R9, R9 ;  /* 0x0000000905079224 */ /* 0x000fca00078e0209 */
[----:B------:R-:W1:Y:S01]  /*07f0*/  @!P1 LDC.64 R14, c[0x0][0x380] ;  /* 0x0000e000ff0e9b82 */ /* 0x000e620000000a00 */
[----:B------:R-:W-:Y:S02]  /*0800*/  @!P2 IADD3 R8, PT, PT, R5, 0x2, RZ ;  /* 0x000000020508a810 */ /* 0x000fe40007ffe0ff */
[----:B------:R-:W-:-:S05]  /*0810*/  @!P1 IADD3 R7, PT, PT, R0, R7, RZ ;  /* 0x0000000700079210 */ /* 0x000fca0007ffe0ff */
[----:B------:R-:W2:Y:S08]  /*0820*/  @!P2 LDC.64 R12, c[0x0][0x380] ;  /* 0x0000e000ff0cab82 */ /* 0x000eb00000000a00 */
[----:B------:R-:W3:Y:S01]  /*0830*/  @!P3 LDC.64 R10, c[0x0][0x380] ;  /* 0x0000e000ff0abb82 */ /* 0x000ee20000000a00 */
[----:B0-----:R-:W-:-:S04]  /*0840*/  @!P0 IMAD.WIDE R16, R3, 0x4, R18 ;  /* 0x0000000403108825 */ /* 0x001fc800078e0212 */
[----:B------:R-:W-:Y:S02]  /*0850*/  @!P2 IMAD R3, R8, R9, R0 ;  /* 0x000000090803a224 */ /* 0x000fe400078e0200 */
[----:B------:R-:W-:Y:S01]  /*0860*/  @!P3 VIADD R18, R5, 0x3 ;  /* 0x000000030512b836 */ /* 0x000fe20000000000 */
[----:B------:R-:W4:Y:S01]  /*0870*/  @!P0 LDG.E R17, desc[UR8][R16.64] ;  /* 0x0000000810118981 */ /* 0x000f22000c1e1900 */
[----:B-1----:R-:W-:-:S06]  /*0880*/  @!P1 IMAD.WIDE R14, R7, 0x4, R14 ;  /* 0x00000004070e9825 */ /* 0x002fcc00078e020e */
[----:B------:R-:W5:Y:S01]  /*0890*/  @!P1 LDG.E R15, desc[UR8][R14.64] ;  /* 0x000000080e0f9981 */ /* 0x000f62000c1e1900 */
[----:B--2---:R-:W-:-:S04]  /*08a0*/  @!P2 IMAD.WIDE R12, R3, 0x4, R12 ;  /* 0x00000004030ca825 */ /* 0x004fc800078e020c */
[----:B------:R-:W-:Y:S02]  /*08b0*/  @!P3 IMAD R3, R18, R9, R0 ;  /* 0x000000091203b224 */ /* 0x000fe400078e0200 */
[----:B------:R-:W2:Y:S02]  /*08c0*/  @!P2 LDG.E R13, desc[UR8][R12.64] ;  /* 0x000000080c0da981 */ /* 0x000ea4000c1e1900 */
[----:B---3--:R-:W-:-:S06]  /*08d0*/  @!P3 IMAD.WIDE R10, R3, 0x4, R10 ;  /* 0x00000004030ab825 */ /* 0x008fcc00078e020a */
[----:B------:R-:W3:Y:S01]  /*08e0*/  @!P3 LDG.E R11, desc[UR8][R10.64] ;  /* 0x000000080a0bb981 */ /* 0x000ee2000c1e1900 */
[----:B------:R-:W-:Y:S01]  /*08f0*/  IADD3 R5, PT, PT, R5, 0x4, RZ ;  /* 0x0000000405057810 */ /* 0x000fe20007ffe0ff */
[----:B----4-:R-:W-:-:S04]  /*0900*/  @!P0 FADD R2, R2, R17 ;  /* 0x0000001102028221 */ /* 0x010fc80000000000 */
[----:B-----5:R-:W-:-:S04]  /*0910*/  @!P1 FADD R2, R2, R15 ;  /* 0x0000000f02029221 */ /* 0x020fc80000000000 */
[----:B--2---:R-:W-:-:S04]  /*0920*/  @!P2 FADD R2, R2, R13 ;  /* 0x0000000d0202a221 */ /* 0x004fc80000000000 */
[----:B---3--:R-:W-:-:S07]  /*0930*/  @!P3 FADD R2, R2, R11 ;  /* 0x0000000b0202b221 */ /* 0x008fce0000000000 */
.L_x_4:
[----:B------:R-:W-:Y:S05]  /*0940*/  BRA.U !UP0, `(.L_x_1) ;  /* 0x00000001089c7547 */ /* 0x000fea000b800000 */
[----:B------:R-:W-:Y:S02]  /*0950*/  UISETP.NE.AND UP0, UPT, UR6, 0x1, UPT ;  /* 0x000000010600788c */ /* 0x000fe4000bf05270 */
[----:B------:R-:W-:-:S04]  /*0960*/  ULOP3.LUT UR5, UR5, 0x1, URZ, 0xc0, !UPT ;  /* 0x0000000105057892 */ /* 0x000fc8000f8ec0ff */
[----:B------:R-:W-:-:S03]  /*0970*/  UISETP.NE.U32.AND UP1, UPT, UR5, 0x1, UPT ;  /* 0x000000010500788c */ /* 0x000fc6000bf25070 */
[----:B------:R-:W-:Y:S08]  /*0980*/  BRA.U !UP0, `(.L_x_5) ;  /* 0x0000000108547547 */ /* 0x000ff0000b800000 */
[----:B------:R-:W0:Y:S01]  /*0990*/  LDC.64 R10, c[0x0][0x388] ;  /* 0x0000e200ff0a7b82 */ /* 0x000e220000000a00 */
[----:B------:R-:W-:-:S04]  /*09a0*/  IADD3 R3, P0, PT, R4, R5, RZ ;  /* 0x0000000504037210 */ /* 0x000fc80007f1e0ff */
[----:B------:R-:W-:Y:S02]  /*09b0*/  IADD3.X R8, PT, PT, RZ, R6, RZ, P0, !PT ;  /* 0x00000006ff087210 */ /* 0x000fe400007fe4ff */
[----:B0-----:R-:W-:-:S04]  /*09c0*/  LEA R10, P0, R3, R10, 0x2 ;  /* 0x0000000a030a7211 */ /* 0x001fc800078010ff */
[----:B------:R-:W-:-:S05]  /*09d0*/  LEA.HI.X R11, R3, R11, R8, 0x2, P0 ;  /* 0x0000000b030b7211 */ /* 0x000fca00000f1408 */
[----:B------:R-:W2:Y:S04]  /*09e0*/  LDG.E R7, desc[UR8][R10.64] ;  /* 0x000000080a077981 */ /* 0x000ea8000c1e1900 */
[----:B------:R-:W3:Y:S01]  /*09f0*/  LDG.E R3, desc[UR8][R10.64+0x4] ;  /* 0x000004080a037981 */ /* 0x000ee2000c1e1900 */
[----:B--2---:R-:W-:Y:S02]  /*0a00*/  ISETP.NE.AND P0, PT, R7, 0x1, PT ;  /* 0x000000010700780c */ /* 0x004fe40003f05270 */
[----:B---3--:R-:W-:-:S11]  /*0a10*/  ISETP.NE.AND P1, PT, R3, 0x1, PT ;  /* 0x000000010300780c */ /* 0x008fd60003f25270 */
[----:B------:R-:W0:Y:S01]  /*0a20*/  @!P0 LDC.64 R12, c[0x0][0x380] ;  /* 0x0000e000ff0c8b82 */ /* 0x000e220000000a00 */
[CC--:B------:R-:W-:Y:S02]  /*0a30*/  @!P0 IMAD R3, R5.reuse, R9.reuse, R0 ;  /* 0x0000000905038224 */ /* 0x0c0fe400078e0200 */
[----:B------:R-:W-:-:S05]  /*0a40*/  @!P1 IMAD R7, R5, R9, R9 ;  /* 0x0000000905079224 */ /* 0x000fca00078e0209 */
[----:B------:R-:W1:Y:S01]  /*0a50*/  @!P1 LDC.64 R14, c[0x0][0x380] ;  /* 0x0000e000ff0e9b82 */ /* 0x000e620000000a00 */
[----:B------:R-:W-:Y:S02]  /*0a60*/  @!P1 IMAD.IADD R7, R0, 0x1, R7 ;  /* 0x0000000100079824 */ /* 0x000fe400078e0207 */
[----:B0-----:R-:W-:-:S06]  /*0a70*/  @!P0 IMAD.WIDE R12, R3, 0x4, R12 ;  /* 0x00000004030c8825 */ /* 0x001fcc00078e020c */
[----:B------:R-:W2:Y:S01]  /*0a80*/  @!P0 LDG.E R13, desc[UR8][R12.64] ;  /* 0x000000080c0d8981 */ /* 0x000ea2000c1e1900 */
[----:B-1----:R-:W-:-:S06]  /*0a90*/  @!P1 IMAD.WIDE R14, R7, 0x4, R14 ;  /* 0x00000004070e9825 */ /* 0x002fcc00078e020e */
[----:B------:R-:W3:Y:S01]  /*0aa0*/  @!P1 LDG.E R15, desc[UR8][R14.64] ;  /* 0x000000080e0f9981 */ /* 0x000ee2000c1e1900 */
[----:B------:R-:W-:Y:S01]  /*0ab0*/  IADD3 R5, PT, PT, R5, 0x2, RZ ;  /* 0x0000000205057810 */ /* 0x000fe20007ffe0ff */
[----:B--2---:R-:W-:-:S04]  /*0ac0*/  @!P0 FADD R2, R2, R13 ;  /* 0x0000000d02028221 */ /* 0x004fc80000000000 */
[----:B---3--:R-:W-:-:S07]  /*0ad0*/  @!P1 FADD R2, R2, R15 ;  /* 0x0000000f02029221 */ /* 0x008fce0000000000 */
.L_x_5:
[----:B------:R-:W-:Y:S05]  /*0ae0*/  BRA.U UP1, `(.L_x_1) ;  /* 0x0000000101347547 */ /* 0x000fea000b800000 */
[----:B------:R-:W0:Y:S01]  /*0af0*/  LDC.64 R10, c[0x0][0x388] ;  /* 0x0000e200ff0a7b82 */ /* 0x000e220000000a00 */
[----:B------:R-:W-:-:S04]  /*0b00*/  IADD3 R4, P0, PT, R4, R5, RZ ;  /* 0x0000000504047210 */ /* 0x000fc80007f1e0ff */
[----:B------:R-:W-:Y:S02]  /*0b10*/  IADD3.X R3, PT, PT, RZ, R6, RZ, P0, !PT ;  /* 0x00000006ff037210 */ /* 0x000fe400007fe4ff */
[----:B0-----:R-:W-:-:S04]  /*0b20*/  LEA R6, P0, R4, R10, 0x2 ;  /* 0x0000000a04067211 */ /* 0x001fc800078010ff */
[----:B------:R-:W-:-:S05]  /*0b30*/  LEA.HI.X R7, R4, R11, R3, 0x2, P0 ;  /* 0x0000000b04077211 */ /* 0x000fca00000f1403 */
[----:B------:R-:W2:Y:S02]  /*0b40*/  LDG.E R6, desc[UR8][R6.64] ;  /* 0x0000000806067981 */ /* 0x000ea4000c1e1900 */
[----:B--2---:R-:W-:-:S13]  /*0b50*/  ISETP.NE.AND P0, PT, R6, 0x1, PT ;  /* 0x000000010600780c */ /* 0x004fda0003f05270 */
[----:B------:R-:W-:Y:S05]  /*0b60*/  @P0 BRA `(.L_x_1) ;  /* 0x0000000000140947 */ /* 0x000fea0003800000 */
[----:B------:R-:W0:Y:S01]  /*0b70*/  LDC.64 R6, c[0x0][0x380] ;  /* 0x0000e000ff067b82 */ /* 0x000e220000000a00 */
[----:B------:R-:W-:-:S04]  /*0b80*/  IMAD R5, R5, R9, R0 ;  /* 0x0000000905057224 */ /* 0x000fc800078e0200 */
[----:B0-----:R-:W-:-:S06]  /*0b90*/  IMAD.WIDE R4, R5, 0x4, R6 ;  /* 0x0000000405047825 */ /* 0x001fcc00078e0206 */
[----:B------:R-:W2:Y:S02]  /*0ba0*/  LDG.E R5, desc[UR8][R4.64] ;  /* 0x0000000804057981 */ /* 0x000ea4000c1e1900 */
[----:B--2---:R-:W-:-:S07]  /*0bb0*/  FADD R2, R2, R5 ;  /* 0x0000000502027221 */ /* 0x004fce0000000000 */
.L_x_1:
[----:B------:R-:W0:Y:S01]  /*0bc0*/  LDC.64 R4, c[0x0][0x390] ;  /* 0x0000e400ff047b82 */ /* 0x000e220000000a00 */
[----:B------:R-:W-:-:S04]  /*0bd0*/  IMAD R9, R9, UR7, R0 ;  /* 0x0000000709097c24 */ /* 0x000fc8000f8e0200 */
[----:B0-----:R-:W-:-:S05]  /*0be0*/  IMAD.WIDE R4, R9, 0x4, R4 ;  /* 0x0000000409047825 */ /* 0x001fca00078e0204 */
[----:B------:R-:W-:Y:S01]  /*0bf0*/  STG.E desc[UR8][R4.64], R2 ;  /* 0x0000000204007986 */ /* 0x000fe2000c101908 */
[----:B------:R-:W-:Y:S05]  /*0c00*/  EXIT ;  /* 0x000000000000794d */ /* 0x000fea0003800000 */
.L_x_6:
        /* <DEDUP_REMOVED lines=15> */
.L_x_18:


//--------------------- .text._Z25write_memory_batch_kernelPfPKiS1_iii --------------------------
	.section	.text._Z25write_memory_batch_kernelPfPKiS1_iii,"ax",@progbits
	.align	128
        .global         _Z25write_memory_batch_kernelPfPKiS1_iii
        .type           _Z25write_memory_batch_kernelPfPKiS1_iii,@function
        .size           _Z25write_memory_batch_kernelPfPKiS1_iii,(.L_x_19 - _Z25write_memory_batch_kernelPfPKiS1_iii)
        .other          _Z25write_memory_batch_kernelPfPKiS1_iii,@"STO_CUDA_ENTRY STV_DEFAULT"
_Z25write_memory_batch_kernelPfPKiS1_iii:
.text._Z25write_memory_batch_kernelPfPKiS1_iii:
[----:B------:R-:W-:Y:S01]  /*0000*/  LDC R1, c[0x0][0x37c] ;  /* 0x0000df00ff017b82 */ /* 0x000fe20000000800 */
[----:B------:R-:W0:Y:S07]  /*0010*/  S2R R3, SR_TID.X ;  /* 0x0000000000037919 */ /* 0x000e2e0000002100 */
[----:B------:R-:W0:Y:S08]  /*0020*/  S2UR UR4, SR_CTAID.X ;  /* 0x00000000000479c3 */ /* 0x000e300000002500 */
[----:B------:R-:W0:Y:S08]  /*0030*/  LDC R0, c[0x0][0x360] ;  /* 0x0000d800ff007b82 */ /* 0x000e300000000800 */
[----:B------:R-:W1:Y:S08]  /*0040*/  S2UR UR6, SR_CTAID.Y ;  /* 0x00000000000679c3 */ /* 0x000e700000002600 */
[----:B------:R-:W1:Y:S08]  /*0050*/  LDC R2, c[0x0][0x3a0] ;  /* 0x0000e800ff027b82 */ /* 0x000e700000000800 */
[----:B------:R-:W2:Y:S01]  /*0060*/  LDC R5, c[0x0][0x398] ;  /* 0x0000e600ff057b82 */ /* 0x000ea20000000800 */
[----:B0-----:R-:W-:Y:S01]  /*0070*/  IMAD R0, R0, UR4, R3 ;  /* 0x0000000400007c24 */ /* 0x001fe2000f8e0203 */
[----:B-1----:R-:W-:-:S04]  /*0080*/  ISETP.LE.AND P0, PT, R2, UR6, PT ;  /* 0x0000000602007c0c */ /* 0x002fc8000bf03270 */
[----:B--2---:R-:W-:-:S13]  /*0090*/  ISETP.GE.OR P0, PT, R0, R5, P0 ;  /* 0x000000050000720c */ /* 0x004fda0000706670 */
[----:B------:R-:W-:Y:S05]  /*00a0*/  @P0 EXIT ;  /* 0x000000000000094d */ /* 0x000fea0003800000 */
[----:B------:R-:W0:Y:S01]  /*00b0*/  LDC.64 R2, c[0x0][0x390] ;  /* 0x0000e400ff027b82 */ /* 0x000e220000000a00 */
[----:B------:R-:W1:Y:S01]  /*00c0*/  LDCU.64 UR4, c[0x0][0x358] ;  /* 0x00006b00ff0477ac */ /* 0x000e620008000a00 */
[----:B------:R-:W-:-:S04]  /*00d0*/  IMAD R5, R5, UR6, R0 ;  /* 0x0000000605057c24 */ /* 0x000fc8000f8e0200 */
[----:B0-----:R-:W-:-:S06]  /*00e0*/  IMAD.WIDE R2, R5, 0x4, R2 ;  /* 0x0000000405027825 */ /* 0x001fcc00078e0202 */
[----:B-1----:R-:W2:Y:S02]  /*00f0*/  LDG.E R2, desc[UR4][R2.64] ;  /* 0x0000000402027981 */ /* 0x002ea4000c1e1900 */
[----:B--2---:R-:W-:-:S13]  /*0100*/  ISETP.NE.AND P0, PT, R2, 0x1, PT ;  /* 0x000000010200780c */ /* 0x004fda0003f05270 */
[----:B------:R-:W-:Y:S05]  /*0110*/  @P0 EXIT ;  /* 0x000000000000094d */ /* 0x000fea0003800000 */
[----:B------:R-:W0:Y:S02]  /*0120*/  LDC R5, c[0x0][0x39c] ;  /* 0x0000e700ff057b82 */ /* 0x000e240000000800 */
[----:B0-----:R-:W-:-:S13]  /*0130*/  ISETP.GE.AND P0, PT, R5, 0x1, PT ;  /* 0x000000010500780c */ /* 0x001fda0003f06270 */
[----:B------:R-:W-:Y:S05]  /*0140*/  @!P0 EXIT ;  /* 0x000000000000894d */ /* 0x000fea0003800000 */
[C---:B------:R-:W-:Y:S01]  /*0150*/  ISETP.GE.U32.AND P1, PT, R5.reuse, 0x8, PT ;  /* 0x000000080500780c */ /* 0x040fe20003f26070 */
[C---:B------:R-:W-:Y:S01]  /*0160*/  IMAD R2, R5.reuse, UR6, RZ ;  /* 0x0000000605027c24 */ /* 0x040fe2000f8e02ff */
[----:B------:R-:W-:Y:S01]  /*0170*/  LOP3.LUT R16, R5, 0x7, RZ, 0xc0, !PT ;  /* 0x0000000705107812 */ /* 0x000fe200078ec0ff */
[----:B------:R-:W-:Y:S02]  /*0180*/  IMAD R0, R0, R5, RZ ;  /* 0x0000000500007224 */ /* 0x000fe400078e02ff */
[----:B------:R-:W-:Y:S01]  /*0190*/  IMAD.MOV.U32 R3, RZ, RZ, RZ ;  /* 0x000000ffff037224 */ /* 0x000fe200078e00ff */
[----:B------:R-:W-:Y:S02]  /*01a0*/  ISETP.NE.AND P0, PT, R16, RZ, PT ;  /* 0x000000ff1000720c */ /* 0x000fe40003f05270 */
[----:B------:R-:W-:-:S05]  /*01b0*/  SHF.R.S32.HI R4, RZ, 0x1f, R2 ;  /* 0x0000001fff047819 */ /* 0x000fca0000011402 */
[----:B------:R-:W-:Y:S06]  /*01c0*/  @!P1 BRA `(.L_x_7) ;  /* 0x0000000000cc9947 */ /* 0x000fec0003800000 */
[----:B------:R-:W0:Y:S01]  /*01d0*/  LDC.64 R8, c[0x0][0x388] ;  /* 0x0000e200ff087b82 */ /* 0x000e220000000a00 */
[----:B------:R-:W-:Y:S01]  /*01e0*/  LOP3.LUT R3, R5, 0x7ffffff8, RZ, 0xc0, !PT ;  /* 0x7ffffff805037812 */ /* 0x000fe200078ec0ff */
[----:B------:R-:W-:-:S04]  /*01f0*/  IMAD.MOV.U32 R13, RZ, RZ, R0 ;  /* 0x000000ffff0d7224 */ /* 0x000fc800078e0000 */
[----:B------:R-:W-:Y:S02]  /*0200*/  IMAD.MOV R12, RZ, RZ, -R3 ;  /* 0x000000ffff0c7224 */ /* 0x000fe400078e0a03 */
[----:B------:R-:W1:Y:S01]  /*0210*/  LDC.64 R6, c[0x0][0x380] ;  /* 0x0000e000ff067b82 */ /* 0x000e620000000a00 */
[----:B0-----:R-:W-:-:S04]  /*0220*/  LEA R14, P1, R2, R8, 0x2 ;  /* 0x00000008020e7211 */ /* 0x001fc800078210ff */
[----:B------:R-:W-:Y:S02]  /*0230*/  IADD3 R14, P2, PT, R14, 0x10, RZ ;  /* 0x000000100e0e7810 */ /* 0x000fe40007f5e0ff */
[----:B------:R-:W-:Y:S02]  /*0240*/  LEA.HI.X R9, R2, R9, R4, 0x2, P1 ;  /* 0x0000000902097211 */ /* 0x000fe400008f1404 */
[----:B-1----:R-:W-:-:S03]  /*0250*/  IADD3 R6, P3, PT, R6, 0x10, RZ ;  /* 0x0000001006067810 */ /* 0x002fc60007f7e0ff */
[----:B------:R-:W-:Y:S02]  /*0260*/  IMAD.X R9, RZ, RZ, R9, P2 ;  /* 0x000000ffff097224 */ /* 0x000fe400010e0609 */
[----:B------:R-:W-:-:S08]  /*0270*/  IMAD.X R7, RZ, RZ, R7, P3 ;  /* 0x000000ffff077224 */ /* 0x000fd000018e0607 */
.L_x_8:
[----:B------:R-:W-:-:S05]  /*0280*/  IMAD.MOV.U32 R8, RZ, RZ, R14 ;  /* 0x000000ffff087224 */ /* 0x000fca00078e000e */
[----:B--2---:R-:W2:Y:S02]  /*0290*/  LDG.E R10, desc[UR4][R8.64+-0x10] ;  /* 0xfffff004080a7981 */ /* 0x004ea4000c1e1900 */
[----:B--2---:R-:W-:Y:S01]  /*02a0*/  LEA R14, R10, 0xffffffff, 0x1 ;  /* 0xffffffff0a0e7811 */ /* 0x004fe200078e08ff */
[----:B------:R-:W-:-:S03]  /*02b0*/  IMAD.WIDE R10, R13, 0x4, R6 ;  /* 0x000000040d0a7825 */ /* 0x000fc600078e0206 */
[----:B------:R-:W-:-:S05]  /*02c0*/  I2FP.F32.S32 R15, R14 ;  /* 0x0000000e000f7245 */ /* 0x000fca0000201400 */
[----:B------:R0:W-:Y:S04]  /*02d0*/  REDG.E.ADD.F32.FTZ.RN.STRONG.GPU desc[UR4][R10.64+-0x10], R15 ;  /* 0xfffff00f0a0079a6 */ /* 0x0001e8000c12f304 */
[----:B------:R-:W2:Y:S02]  /*02e0*/  LDG.E R14, desc[UR4][R8.64+-0xc] ;  /* 0xfffff404080e7981 */ /* 0x000ea4000c1e1900 */
[----:B--2---:R-:W-:-:S04]  /*02f0*/  LEA R14, R14, 0xffffffff, 0x1 ;  /* 0xffffffff0e0e7811 */ /* 0x004fc800078e08ff */
[----:B------:R-:W-:-:S05]  /*0300*/  I2FP.F32.S32 R17, R14 ;  /* 0x0000000e00117245 */ /* 0x000fca0000201400 */
[----:B------:R1:W-:Y:S04]  /*0310*/  REDG.E.ADD.F32.FTZ.RN.STRONG.GPU desc[UR4][R10.64+-0xc], R17 ;  /* 0xfffff4110a0079a6 */ /* 0x0003e8000c12f304 */
[----:B------:R-:W2:Y:S02]  /*0320*/  LDG.E R14, desc[UR4][R8.64+-0x8] ;  /* 0xfffff804080e7981 */ /* 0x000ea4000c1e1900 */
[----:B--2---:R-:W-:-:S04]  /*0330*/  LEA R14, R14, 0xffffffff, 0x1 ;  /* 0xffffffff0e0e7811 */ /* 0x004fc800078e08ff */
[----:B------:R-:W-:-:S05]  /*0340*/  I2FP.F32.S32 R19, R14 ;  /* 0x0000000e00137245 */ /* 0x000fca0000201400 */
[----:B------:R2:W-:Y:S04]  /*0350*/  REDG.E.ADD.F32.FTZ.RN.STRONG.GPU desc[UR4][R10.64+-0x8], R19 ;  /* 0xfffff8130a0079a6 */ /* 0x0005e8000c12f304 */
[----:B------:R-:W3:Y:S02]  /*0360*/  LDG.E R14, desc[UR4][R8.64+-0x4] ;  /* 0xfffffc04080e7981 */ /* 0x000ee4000c1e1900 */
[----:B---3--:R-:W-:-:S04]  /*0370*/  LEA R14, R14, 0xffffffff, 0x1 ;  /* 0xffffffff0e0e7811 */ /* 0x008fc800078e08ff */
[----:B0-----:R-:W-:-:S05]  /*0380*/  I2FP.F32.S32 R15, R14 ;  /* 0x0000000e000f7245 */ /* 0x001fca0000201400 */
[----:B------:R0:W-:Y:S04]  /*0390*/  REDG.E.ADD.F32.FTZ.RN.STRONG.GPU desc[UR4][R10.64+-0x4], R15 ;  /* 0xfffffc0f0a0079a6 */ /* 0x0001e8000c12f304 */
[----:B------:R-:W3:Y:S02]  /*03a0*/  LDG.E R14, desc[UR4][R8.64] ;  /* 0x00000004080e7981 */ /* 0x000ee4000c1e1900 */
[----:B---3--:R-:W-:-:S04]  /*03b0*/  LEA R14, R14, 0xffffffff, 0x1 ;  /* 0xffffffff0e0e7811 */ /* 0x008fc800078e08ff */
[----:B-1----:R-:W-:-:S05]  /*03c0*/  I2FP.F32.S32 R17, R14 ;  /* 0x0000000e00117245 */ /* 0x002fca0000201400 */
[----:B------:R1:W-:Y:S04]  /*03d0*/  REDG.E.ADD.F32.FTZ.RN.STRONG.GPU desc[UR4][R10.64], R17 ;  /* 0x000000110a0079a6 */ /* 0x0003e8000c12f304 */
[----:B------:R-:W3:Y:S02]  /*03e0*/  LDG.E R14, desc[UR4][R8.64+0x4] ;  /* 0x00000404080e7981 */ /* 0x000ee4000c1e1900 */
[----:B---3--:R-:W-:-:S04]  /*03f0*/  LEA R14, R14, 0xffffffff, 0x1 ;  /* 0xffffffff0e0e7811 */ /* 0x008fc800078e08ff */
[----:B--2---:R-:W-:-:S05]  /*0400*/  I2FP.F32.S32 R19, R14 ;  /* 0x0000000e00137245 */ /* 0x004fca0000201400 */
[----:B------:R2:W-:Y:S04]  /*0410*/  REDG.E.ADD.F32.FTZ.RN.STRONG.GPU desc[UR4][R10.64+0x4], R19 ;  /* 0x000004130a0079a6 */ /* 0x0005e8000c12f304 */
[----:B------:R-:W3:Y:S02]  /*0420*/  LDG.E R14, desc[UR4][R8.64+0x8] ;  /* 0x00000804080e7981 */ /* 0x000ee4000c1e1900 */
[----:B---3--:R-:W-:-:S04]  /*0430*/  LEA R14, R14, 0xffffffff, 0x1 ;  /* 0xffffffff0e0e7811 */ /* 0x008fc800078e08ff */
[----:B0-----:R-:W-:-:S05]  /*0440*/  I2FP.F32.S32 R15, R14 ;  /* 0x0000000e000f7245 */ /* 0x001fca0000201400 */
[----:B------:R2:W-:Y:S04]  /*0450*/  REDG.E.ADD.F32.FTZ.RN.STRONG.GPU desc[UR4][R10.64+0x8], R15 ;  /* 0x0000080f0a0079a6 */ /* 0x0005e8000c12f304 */
[----:B------:R-:W3:Y:S01]  /*0460*/  LDG.E R14, desc[UR4][R8.64+0xc] ;  /* 0x00000c04080e7981 */ /* 0x000ee2000c1e1900 */
[----:B------:R-:W-:-:S05]  /*0470*/  VIADD R12, R12, 0x8 ;  /* 0x000000080c0c7836 */ /* 0x000fca0000000000 */
[----:B------:R-:W-:Y:S01]  /*0480*/  ISETP.NE.AND P1, PT, R12, RZ, PT ;  /* 0x000000ff0c00720c */ /* 0x000fe20003f25270 */
[----:B------:R-:W-:Y:S01]  /*0490*/  VIADD R13, R13, 0x8 ;  /* 0x000000080d0d7836 */ /* 0x000fe20000000000 */
[----:B---3--:R-:W-:-:S04]  /*04a0*/  LEA R14, R14, 0xffffffff, 0x1 ;  /* 0xffffffff0e0e7811 */ /* 0x008fc800078e08ff */
[----:B-1----:R-:W-:Y:S02]  /*04b0*/  I2FP.F32.S32 R17, R14 ;  /* 0x0000000e00117245 */ /* 0x002fe40000201400 */
[----:B------:R-:W-:-:S03]  /*04c0*/  IADD3 R14, P2, PT, R8, 0x20, RZ ;  /* 0x00000020080e7810 */ /* 0x000fc60007f5e0ff */
[----:B------:R2:W-:Y:S02]  /*04d0*/  REDG.E.ADD.F32.FTZ.RN.STRONG.GPU desc[UR4][R10.64+0xc], R17 ;  /* 0x00000c110a0079a6 */ /* 0x0005e4000c12f304 */
[----:B------:R-:W-:Y:S01]  /*04e0*/  IMAD.X R9, RZ, RZ, R9, P2 ;  /* 0x000000ffff097224 */ /* 0x000fe200010e0609 */
[----:B------:R-:W-:Y:S07]  /*04f0*/  @P1 BRA `(.L_x_8) ;  /* 0xfffffffc00601947 */ /* 0x000fee000383ffff */
.L_x_7:
[----:B------:R-:W-:Y:S05]  /*0500*/  @!P0 EXIT ;  /* 0x000000000000894d */ /* 0x000fea0003800000 */
[----:B------:R-:W-:Y:S02]  /*0510*/  ISETP.GE.U32.AND P0, PT, R16, 0x4, PT ;  /* 0x000000041000780c */ /* 0x000fe40003f06070 */
[----:B------:R-:W-:-:S04]  /*0520*/  LOP3.LUT R12, R5, 0x3, RZ, 0xc0, !PT ;  /* 0x00000003050c7812 */ /* 0x000fc800078ec0ff */
[----:B------:R-:W-:-:S07]  /*0530*/  ISETP.NE.AND P1, PT, R12, RZ, PT ;  /* 0x000000ff0c00720c */ /* 0x000fce0003f25270 */
[----:B------:R-:W-:Y:S06]  /*0540*/  @!P0 BRA `(.L_x_9) ;  /* 0x0000000000648947 */ /* 0x000fec0003800000 */
[----:B--2---:R-:W0:Y:S01]  /*0550*/  LDC.64 R10, c[0x0][0x388] ;  /* 0x0000e200ff0a7b82 */ /* 0x004e220000000a00 */
[----:B------:R-:W-:-:S05]  /*0560*/  IADD3 R7, P0, PT, R2, R3, RZ ;  /* 0x0000000302077210 */ /* 0x000fca0007f1e0ff */
[----:B------:R-:W-:Y:S01]  /*0570*/  IMAD.X R8, RZ, RZ, R4, P0 ;  /* 0x000000ffff087224 */ /* 0x000fe200000e0604 */
[----:B0-----:R-:W-:-:S04]  /*0580*/  LEA R6, P0, R7, R10, 0x2 ;  /* 0x0000000a07067211 */ /* 0x001fc800078010ff */
[----:B------:R-:W-:Y:S02]  /*0590*/  LEA.HI.X R7, R7, R11, R8, 0x2, P0 ;  /* 0x0000000b07077211 */ /* 0x000fe400000f1408 */
[----:B------:R-:W0:Y:S03]  /*05a0*/  LDC.64 R8, c[0x0][0x380] ;  /* 0x0000e000ff087b82 */ /* 0x000e260000000a00 */
[----:B------:R-:W2:Y:S01]  /*05b0*/  LDG.E R10, desc[UR4][R6.64] ;  /* 0x00000004060a7981 */ /* 0x000ea2000c1e1900 */
[----:B------:R-:W-:-:S04]  /*05c0*/  IMAD.IADD R11, R0, 0x1, R3 ;  /* 0x00000001000b7824 */ /* 0x000fc800078e0203 */
[----:B0-----:R-:W-:Y:S01]  /*05d0*/  IMAD.WIDE R8, R11, 0x4, R8 ;  /* 0x000000040b087825 */ /* 0x001fe200078e0208 */
[----:B--2---:R-:W-:-:S04]  /*05e0*/  LEA R10, R10, 0xffffffff, 0x1 ;  /* 0xffffffff0a0a7811 */ /* 0x004fc800078e08ff */
        /* <DEDUP_REMOVED lines=12> */
[----:B0-----:R-:W-:-:S05]  /*06b0*/  I2FP.F32.S32 R11, R10 ;  /* 0x0000000a000b7245 */ /* 0x001fca0000201400 */
[----:B------:R1:W-:Y:S01]  /*06c0*/  REDG.E.ADD.F32.FTZ.RN.STRONG.GPU desc[UR4][R8.64+0xc], R11 ;  /* 0x00000c0b080079a6 */ /* 0x0003e2000c12f304 */
[----:B------:R-:W-:-:S07]  /*06d0*/  VIADD R3, R3, 0x4 ;  /* 0x0000000403037836 */ /* 0x000fce0000000000 */
.L_x_9:
[----:B------:R-:W-:Y:S05]  /*06e0*/  @!P1 EXIT ;  /* 0x000000000000994d */ /* 0x000fea0003800000 */
[----:B------:R-:W-:Y:S02]  /*06f0*/  ISETP.NE.AND P0, PT, R12, 0x1, PT ;  /* 0x000000010c00780c */ /* 0x000fe40003f05270 */
[----:B------:R-:W-:-:S04]  /*0700*/  LOP3.LUT R5, R5, 0x1, RZ, 0xc0, !PT ;  /* 0x0000000105057812 */ /* 0x000fc800078ec0ff */
[----:B------:R-:W-:-:S07]  /*0710*/  ISETP.NE.U32.AND P1, PT, R5, 0x1, PT ;  /* 0x000000010500780c */ /* 0x000fce0003f25070 */
[----:B------:R-:W-:Y:S06]  /*0720*/  @!P0 BRA `(.L_x_10) ;  /* 0x0000000000448947 */ /* 0x000fec0003800000 */
[----:B------:R-:W0:Y:S01]  /*0730*/  LDC.64 R6, c[0x0][0x388] ;  /* 0x0000e200ff067b82 */ /* 0x000e220000000a00 */
[----:B------:R-:W-:-:S05]  /*0740*/  IADD3 R5, P0, PT, R2, R3, RZ ;  /* 0x0000000302057210 */ /* 0x000fca0007f1e0ff */
[----:B-1----:R-:W-:Y:S01]  /*0750*/  IMAD.X R8, RZ, RZ, R4, P0 ;  /* 0x000000ffff087224 */ /* 0x002fe200000e0604 */
[----:B0-----:R-:W-:-:S04]  /*0760*/  LEA R6, P0, R5, R6, 0x2 ;  /* 0x0000000605067211 */ /* 0x001fc800078010ff */
[----:B------:R-:W-:Y:S02]  /*0770*/  LEA.HI.X R7, R5, R7, R8, 0x2, P0 ;  /* 0x0000000705077211 */ /* 0x000fe400000f1408 */
[----:B------:R-:W0:Y:S03]  /*0780*/  LDC.64 R8, c[0x0][0x380] ;  /* 0x0000e000ff087b82 */ /* 0x000e260000000a00 */
[----:B------:R-:W3:Y:S01]  /*0790*/  LDG.E R5, desc[UR4][R6.64] ;  /* 0x0000000406057981 */ /* 0x000ee2000c1e1900 */
[----:B--2---:R-:W-:-:S04]  /*07a0*/  IMAD.IADD R11, R0, 0x1, R3 ;  /* 0x00000001000b7824 */ /* 0x004fc800078e0203 */
[----:B0-----:R-:W-:Y:S01]  /*07b0*/  IMAD.WIDE R8, R11, 0x4, R8 ;  /* 0x000000040b087825 */ /* 0x001fe200078e0208 */
[----:B---3--:R-:W-:-:S04]  /*07c0*/  LEA R5, R5, 0xffffffff, 0x1 ;  /* 0xffffffff05057811 */ /* 0x008fc800078e08ff */
[----:B------:R-:W-:-:S05]  /*07d0*/  I2FP.F32.S32 R5, R5 ;  /* 0x0000000500057245 */ /* 0x000fca0000201400 */
[----:B------:R0:W-:Y:S04]  /*07e0*/  REDG.E.ADD.F32.FTZ.RN.STRONG.GPU desc[UR4][R8.64], R5 ;  /* 0x00000005080079a6 */ /* 0x0001e8000c12f304 */
[----:B------:R-:W2:Y:S02]  /*07f0*/  LDG.E R10, desc[UR4][R6.64+0x4] ;  /* 0x00000404060a7981 */ /* 0x000ea4000c1e1900 */
[----:B--2---:R-:W-:-:S04]  /*0800*/  LEA R10, R10, 0xffffffff, 0x1 ;  /* 0xffffffff0a0a7811 */ /* 0x004fc800078e08ff */
[----:B------:R-:W-:-:S05]  /*0810*/  I2FP.F32.S32 R11, R10 ;  /* 0x0000000a000b7245 */ /* 0x000fca0000201400 */
[----:B------:R0:W-:Y:S01]  /*0820*/  REDG.E.ADD.F32.FTZ.RN.STRONG.GPU desc[UR4][R8.64+0x4], R11 ;  /* 0x0000040b080079a6 */ /* 0x0001e2000c12f304 */
[----:B------:R-:W-:-:S07]  /*0830*/  VIADD R3, R3, 0x2 ;  /* 0x0000000203037836 */ /* 0x000fce0000000000 */
.L_x_10:
[----:B------:R-:W-:Y:S05]  /*0840*/  @P1 EXIT ;  /* 0x000000000000194d */ /* 0x000fea0003800000 */
[----:B------:R-:W3:Y:S01]  /*0850*/  LDC.64 R6, c[0x0][0x388] ;  /* 0x0000e200ff067b82 */ /* 0x000ee20000000a00 */
[----:B------:R-:W-:-:S05]  /*0860*/  IADD3 R2, P0, PT, R2, R3, RZ ;  /* 0x0000000302027210 */ /* 0x000fca0007f1e0ff */
[----:B0-----:R-:W-:Y:S01]  /*0870*/  IMAD.X R5, RZ, RZ, R4, P0 ;  /* 0x000000ffff057224 */ /* 0x001fe200000e0604 */
[----:B---3--:R-:W-:-:S04]  /*0880*/  LEA R4, P0, R2, R6, 0x2 ;  /* 0x0000000602047211 */ /* 0x008fc800078010ff */
[----:B------:R-:W-:Y:S02]  /*0890*/  LEA.HI.X R5, R2, R7, R5, 0x2, P0 ;  /* 0x0000000702057211 */ /* 0x000fe400000f1405 */
[----:B------:R-:W0:Y:S03]  /*08a0*/  LDC.64 R6, c[0x0][0x380] ;  /* 0x0000e000ff067b82 */ /* 0x000e260000000a00 */
[----:B------:R-:W3:Y:S01]  /*08b0*/  LDG.E R4, desc[UR4][R4.64] ;  /* 0x0000000404047981 */ /* 0x000ee2000c1e1900 */
[----:B------:R-:W-:-:S04]  /*08c0*/  IMAD.IADD R3, R0, 0x1, R3 ;  /* 0x0000000100037824 */ /* 0x000fc800078e0203 */
[----:B0-----:R-:W-:Y:S01]  /*08d0*/  IMAD.WIDE R2, R3, 0x4, R6 ;  /* 0x0000000403027825 */ /* 0x001fe200078e0206 */
[----:B---3--:R-:W-:-:S04]  /*08e0*/  LEA R0, R4, 0xffffffff, 0x1 ;  /* 0xffffffff04007811 */ /* 0x008fc800078e08ff */
[----:B------:R-:W-:-:S05]  /*08f0*/  I2FP.F32.S32 R7, R0 ;  /* 0x0000000000077245 */ /* 0x000fca0000201400 */
[----:B------:R-:W-:Y:S01]  /*0900*/  REDG.E.ADD.F32.FTZ.RN.STRONG.GPU desc[UR4][R2.64], R7 ;  /* 0x00000007020079a6 */ /* 0x000fe2000c12f304 */
[----:B------:R-:W-:Y:S05]  /*0910*/  EXIT ;  /* 0x000000000000794d */ /* 0x000fea0003800000 */
.L_x_11:
        /* <DEDUP_REMOVED lines=14> */
.L_x_19:


//--------------------- .text._Z40compute_activated_locations_batch_kernelPKiS0_Piiiii --------------------------
	.section	.text._Z40compute_activated_locations_batch_kernelPKiS0_Piiiii,"ax",@progbits
	.align	128
        .global         _Z40compute_activated_locations_batch_kernelPKiS0_Piiiii
        .type           _Z40compute_activated_locations_batch_kernelPKiS0_Piiiii,@function
        .size           _Z40compute_activated_locations_batch_kernelPKiS0_Piiiii,(.L_x_20 - _Z40compute_activated_locations_batch_kernelPKiS0_Piiiii)
        .other          _Z40compute_activated_locations_batch_kernelPKiS0_Piiiii,@"STO_CUDA_ENTRY STV_DEFAULT"
_Z40compute_activated_locations_batch_kernelPKiS0_Piiiii:
.text._Z40compute_activated_locations_batch_kernelPKiS0_Piiiii:
        /* <DEDUP_REMOVED lines=11> */
[----:B------:R-:W0:Y:S01]  /*00b0*/  LDC R14, c[0x0][0x39c] ;  /* 0x0000e700ff0e7b82 */ /* 0x000e220000000800 */
[----:B------:R-:W1:Y:S01]  /*00c0*/  LDCU.64 UR6, c[0x0][0x358] ;  /* 0x00006b00ff0677ac */ /* 0x000e620008000a00 */
[----:B------:R-:W-:Y:S01]  /*00d0*/  IMAD.MOV.U32 R10, RZ, RZ, RZ ;  /* 0x000000ffff0a7224 */ /* 0x000fe200078e00ff */
[----:B0-----:R-:W-:-:S13]  /*00e0*/  ISETP.GE.AND P0, PT, R14, 0x1, PT ;  /* 0x000000010e00780c */ /* 0x001fda0003f06270 */
[----:B-1----:R-:W-:Y:S05]  /*00f0*/  @!P0 BRA `(.L_x_12) ;  /* 0x0000000800348947 */ /* 0x002fea0003800000 */
[C---:B------:R-:W-:Y:S01]  /*0100*/  ISETP.GE.U32.AND P1, PT, R14.reuse, 0x8, PT ;  /* 0x000000080e00780c */ /* 0x040fe20003f26070 */
[C---:B------:R-:W-:Y:S01]  /*0110*/  IMAD R11, R14.reuse, UR4, RZ ;  /* 0x000000040e0b7c24 */ /* 0x040fe2000f8e02ff */
[----:B------:R-:W-:Y:S01]  /*0120*/  LOP3.LUT R26, R14, 0x7, RZ, 0xc0, !PT ;  /* 0x000000070e1a7812 */ /* 0x000fe200078ec0ff */
[----:B------:R-:W-:Y:S02]  /*0130*/  IMAD R13, R9, R14, RZ ;  /* 0x0000000e090d7224 */ /* 0x000fe400078e02ff */
[----:B------:R-:W-:Y:S01]  /*0140*/  IMAD.MOV.U32 R0, RZ, RZ, RZ ;  /* 0x000000ffff007224 */ /* 0x000fe200078e00ff */
[----:B------:R-:W-:Y:S01]  /*0150*/  ISETP.NE.AND P0, PT, R26, RZ, PT ;  /* 0x000000ff1a00720c */ /* 0x000fe20003f05270 */
[----:B------:R-:W-:Y:S01]  /*0160*/  IMAD.MOV.U32 R10, RZ, RZ, RZ ;  /* 0x000000ffff0a7224 */ /* 0x000fe200078e00ff */
[----:B------:R-:W-:-:S05]  /*0170*/  SHF.R.S32.HI R12, RZ, 0x1f, R11 ;  /* 0x0000001fff0c7819 */ /* 0x000fca000001140b */
[----:B------:R-:W-:Y:S06]  /*0180*/  @!P1 BRA `(.L_x_13) ;  /* 0x0000000000ec9947 */ /* 0x000fec0003800000 */
[----:B------:R-:W0:Y:S01]  /*0190*/  LDC.64 R2, c[0x0][0x388] ;  /* 0x0000e200ff027b82 */ /* 0x000e220000000a00 */
[----:B------:R-:W-:Y:S01]  /*01a0*/  LOP3.LUT R0, R14, 0x7ffffff8, RZ, 0xc0, !PT ;  /* 0x7ffffff80e007812 */ /* 0x000fe200078ec0ff */
[----:B------:R-:W-:Y:S01]  /*01b0*/  IMAD.MOV.U32 R10, RZ, RZ, RZ ;  /* 0x000000ffff0a7224 */ /* 0x000fe200078e00ff */
[----:B------:R-:W-:-:S03]  /*01c0*/  MOV R15, R13 ;  /* 0x0000000d000f7202 */ /* 0x000fc60000000f00 */
        /* <DEDUP_REMOVED lines=8> */
.L_x_14:
[----:B------:R-:W-:Y:S01]  /*0250*/  IMAD.WIDE R6, R15, 0x4, R4 ;  /* 0x000000040f067825 */ /* 0x000fe200078e0204 */
[----:B------:R-:W2:Y:S04]  /*0260*/  LDG.E R19, desc[UR6][R2.64+-0x10] ;  /* 0xfffff00602137981 */ /* 0x000ea8000c1e1900 */
[----:B------:R-:W2:Y:S04]  /*0270*/  LDG.E R18, desc[UR6][R6.64+-0x10] ;  /* 0xfffff00606127981 */ /* 0x000ea8000c1e1900 */
[----:B------:R-:W3:Y:S04]  /*0280*/  LDG.E R21, desc[UR6][R2.64+-0xc] ;  /* 0xfffff40602157981 */ /* 0x000ee8000c1e1900 */
[----:B------:R-:W3:Y:S04]  /*0290*/  LDG.E R20, desc[UR6][R6.64+-0xc] ;  /* 0xfffff40606147981 */ /* 0x000ee8000c1e1900 */
[----:B------:R-:W4:Y:S04]  /*02a0*/  LDG.E R23, desc[UR6][R2.64+-0x8] ;  /* 0xfffff80602177981 */ /* 0x000f28000c1e1900 */
[----:B------:R-:W4:Y:S04]  /*02b0*/  LDG.E R22, desc[UR6][R6.64+-0x8] ;  /* 0xfffff80606167981 */ /* 0x000f28000c1e1900 */
[----:B------:R-:W5:Y:S04]  /*02c0*/  LDG.E R17, desc[UR6][R2.64+-0x4] ;  /* 0xfffffc0602117981 */ /* 0x000f68000c1e1900 */
[----:B------:R-:W5:Y:S04]  /*02d0*/  LDG.E R16, desc[UR6][R6.64+-0x4] ;  /* 0xfffffc0606107981 */ /* 0x000f68000c1e1900 */
[----:B------:R-:W5:Y:S04]  /*02e0*/  LDG.E R24, desc[UR6][R6.64+0xc] ;  /* 0x00000c0606187981 */ /* 0x000f68000c1e1900 */
[----:B------:R-:W5:Y:S01]  /*02f0*/  LDG.E R25, desc[UR6][R2.64+0xc] ;  /* 0x00000c0602197981 */ /* 0x000f62000c1e1900 */
[----:B--2---:R-:W-:-:S03]  /*0300*/  ISETP.NE.AND P2, PT, R18, R19, PT ;  /* 0x000000131200720c */ /* 0x004fc60003f45270 */
[----:B------:R-:W2:Y:S04]  /*0310*/  LDG.E R18, desc[UR6][R2.64] ;  /* 0x0000000602127981 */ /* 0x000ea8000c1e1900 */
[----:B------:R-:W2:Y:S01]  /*0320*/  LDG.E R19, desc[UR6][R6.64] ;  /* 0x0000000606137981 */ /* 0x000ea2000c1e1900 */
[----:B---3--:R-:W-:-:S03]  /*0330*/  ISETP.NE.AND P3, PT, R20, R21, PT ;  /* 0x000000151400720c */ /* 0x008fc60003f65270 */
[----:B------:R-:W3:Y:S04]  /*0340*/  LDG.E R20, desc[UR6][R2.64+0x4] ;  /* 0x0000040602147981 */ /* 0x000ee8000c1e1900 */
[----:B------:R-:W3:Y:S01]  /*0350*/  LDG.E R21, desc[UR6][R6.64+0x4] ;  /* 0x0000040606157981 */ /* 0x000ee2000c1e1900 */
[----:B----4-:R-:W-:-:S03]  /*0360*/  ISETP.NE.AND P1, PT, R22, R23, PT ;  /* 0x000000171600720c */ /* 0x010fc60003f25270 */
[----:B------:R-:W4:Y:S04]  /*0370*/  LDG.E R23, desc[UR6][R2.64+0x8] ;  /* 0x0000080602177981 */ /* 0x000f28000c1e1900 */
[----:B------:R0:W4:Y:S01]  /*0380*/  LDG.E R22, desc[UR6][R6.64+0x8] ;  /* 0x0000080606167981 */ /* 0x000122000c1e1900 */
[----:B------:R-:W-:Y:S02]  /*0390*/  VIADD R28, R10, 0x1 ;  /* 0x000000010a1c7836 */ /* 0x000fe40000000000 */
[----:B------:R-:W-:Y:S01]  /*03a0*/  @!P2 IMAD.MOV R28, RZ, RZ, R10 ;  /* 0x000000ffff1ca224 */ /* 0x000fe200078e020a */
[----:B-----5:R-:W-:-:S03]  /*03b0*/  ISETP.NE.AND P2, PT, R16, R17, PT ;  /* 0x000000111000720c */ /* 0x020fc60003f45270 */
[C---:B------:R-:W-:Y:S01]  /*03c0*/  VIADD R10, R28.reuse, 0x1 ;  /* 0x000000011c0a7836 */ /* 0x040fe20000000000 */
[----:B------:R-:W-:-:S05]  /*03d0*/  @!P3 IADD3 R10, PT, PT, R28, RZ, RZ ;  /* 0x000000ff1c0ab210 */ /* 0x000fca0007ffe0ff */
[----:B------:R-:W-:Y:S02]  /*03e0*/  VIADD R16, R10, 0x1 ;  /* 0x000000010a107836 */ /* 0x000fe40000000000 */
[----:B------:R-:W-:-:S04]  /*03f0*/  @!P1 IMAD.MOV R16, RZ, RZ, R10 ;  /* 0x000000ffff109224 */ /* 0x000fc800078e020a */
[----:B------:R-:W-:Y:S02]  /*0400*/  VIADD R10, R16, 0x1 ;  /* 0x00000001100a7836 */ /* 0x000fe40000000000 */
[----:B------:R-:W-:-:S04]  /*0410*/  @!P2 IMAD.MOV R10, RZ, RZ, R16 ;  /* 0x000000ffff0aa224 */ /* 0x000fc800078e0210 */
[----:B0-----:R-:W-:Y:S02]  /*0420*/  VIADD R6, R10, 0x1 ;  /* 0x000000010a067836 */ /* 0x001fe40000000000 */
[----:B------:R-:W-:Y:S02]  /*0430*/  VIADD R27, R27, 0x8 ;  /* 0x000000081b1b7836 */ /* 0x000fe40000000000 */
[----:B------:R-:W-:Y:S01]  /*0440*/  VIADD R15, R15, 0x8 ;  /* 0x000000080f0f7836 */ /* 0x000fe20000000000 */
[----:B--2---:R-:W-:Y:S02]  /*0450*/  ISETP.NE.AND P1, PT, R19, R18, PT ;  /* 0x000000121300720c */ /* 0x004fe40003f25270 */
[----:B---3--:R-:W-:-:S11]  /*0460*/  ISETP.NE.AND P2, PT, R21, R20, PT ;  /* 0x000000141500720c */ /* 0x008fd60003f45270 */
[----:B------:R-:W-:Y:S02]  /*0470*/  @!P1 IADD3 R6, PT, PT, R10, RZ, RZ ;  /* 0x000000ff0a069210 */ /* 0x000fe40007ffe0ff */
[----:B----4-:R-:W-:-:S03]  /*0480*/  ISETP.NE.AND P3, PT, R22, R23, PT ;  /* 0x000000171600720c */ /* 0x010fc60003f65270 */
[----:B------:R-:W-:Y:S02]  /*0490*/  VIADD R7, R6, 0x1 ;  /* 0x0000000106077836 */ /* 0x000fe40000000000 */
[----:B------:R-:W-:Y:S01]  /*04a0*/  @!P2 IMAD.MOV R7, RZ, RZ, R6 ;  /* 0x000000ffff07a224 */ /* 0x000fe200078e0206 */
[----:B------:R-:W-:Y:S02]  /*04b0*/  ISETP.NE.AND P2, PT, R27, RZ, PT ;  /* 0x000000ff1b00720c */ /* 0x000fe40003f45270 */
[----:B------:R-:W-:Y:S01]  /*04c0*/  ISETP.NE.AND P1, PT, R24, R25, PT ;  /* 0x000000191800720c */ /* 0x000fe20003f25270 */
[----:B------:R-:W-:-:S04]  /*04d0*/  VIADD R6, R7, 0x1 ;  /* 0x0000000107067836 */ /* 0x000fc80000000000 */
[----:B------:R-:W-:Y:S01]  /*04e0*/  @!P3 IMAD.MOV R6, RZ, RZ, R7 ;  /* 0x000000ffff06b224 */ /* 0x000fe200078e0207 */
[----:B------:R-:W-:-:S04]  /*04f0*/  IADD3 R2, P3, PT, R2, 0x20, RZ ;  /* 0x0000002002027810 */ /* 0x000fc80007f7e0ff */
[----:B------:R-:W-:Y:S01]  /*0500*/  IADD3 R10, PT, PT, R6, 0x1, RZ ;  /* 0x00000001060a7810 */ /* 0x000fe20007ffe0ff */
[----:B------:R-:W-:Y:S02]  /*0510*/  IMAD.X R3, RZ, RZ, R3, P3 ;  /* 0x000000ffff037224 */ /* 0x000fe400018e0603 */
[----:B------:R-:W-:Y:S01]  /*0520*/  @!P1 IMAD.MOV R10, RZ, RZ, R6 ;  /* 0x000000ffff0a9224 */ /* 0x000fe200078e0206 */
[----:B------:R-:W-:Y:S06]  /*0530*/  @P2 BRA `(.L_x_14) ;  /* 0xfffffffc00442947 */ /* 0x000fec000383ffff */
.L_x_13:
[----:B------:R-:W-:Y:S05]  /*0540*/  @!P0 BRA `(.L_x_12) ;  /* 0x0000000400208947 */ /* 0x000fea0003800000 */
[----:B------:R-:W-:Y:S02]  /*0550*/  ISETP.GE.U32.AND P1, PT, R26, 0x4, PT ;  /* 0x000000041a00780c */ /* 0x000fe40003f26070 */
[----:B------:R-:W-:-:S04]  /*0560*/  LOP3.LUT R20, R14, 0x3, RZ, 0xc0, !PT ;  /* 0x000000030e147812 */ /* 0x000fc800078ec0ff */
[----:B------:R-:W-:-:S07]  /*0570*/  ISETP.NE.AND P0, PT, R20, RZ, PT ;  /* 0x000000ff1400720c */ /* 0x000fce0003f05270 */
[----:B------:R-:W-:Y:S06]  /*0580*/  @!P1 BRA `(.L_x_15) ;  /* 0x0000000000749947 */ /* 0x000fec0003800000 */
[----:B------:R-:W0:Y:S01]  /*0590*/  LDC.64 R2, c[0x0][0x388] ;  /* 0x0000e200ff027b82 */ /* 0x000e220000000a00 */
[----:B------:R-:W-:Y:S01]  /*05a0*/  IADD3 R6, P1, PT, R11, R0, RZ ;  /* 0x000000000b067210 */ /* 0x000fe20007f3e0ff */
[----:B------:R-:W-:-:S03]  /*05b0*/  IMAD.IADD R7, R13, 0x1, R0 ;  /* 0x000000010d077824 */ /* 0x000fc600078e0200 */
[----:B------:R-:W-:-:S03]  /*05c0*/  IADD3.X R15, PT, PT, RZ, R12, RZ, P1, !PT ;  /* 0x0000000cff0f7210 */ /* 0x000fc60000ffe4ff */
[----:B------:R-:W1:Y:S01]  /*05d0*/  LDC.64 R4, c[0x0][0x380] ;  /* 0x0000e000ff047b82 */ /* 0x000e620000000a00 */
[----:B0-----:R-:W-:-:S04]  /*05e0*/  LEA R2, P1, R6, R2, 0x2 ;  /* 0x0000000206027211 */ /* 0x001fc800078210ff */
[----:B------:R-:W-:Y:S01]  /*05f0*/  LEA.HI.X R3, R6, R3, R15, 0x2, P1 ;  /* 0x0000000306037211 */ /* 0x000fe200008f140f */
[----:B-1----:R-:W-:-:S04]  /*0600*/  IMAD.WIDE R4, R7, 0x4, R4 ;  /* 0x0000000407047825 */ /* 0x002fc800078e0204 */
[----:B------:R-:W2:Y:S04]  /*0610*/  LDG.E R16, desc[UR6][R2.64+0x4] ;  /* 0x0000040602107981 */ /* 0x000ea8000c1e1900 */
[----:B------:R-:W3:Y:S04]  /*0620*/  LDG.E R6, desc[UR6][R4.64] ;  /* 0x0000000604067981 */ /* 0x000ee8000c1e1900 */
[----:B------:R-:W3:Y:S04]  /*0630*/  LDG.E R7, desc[UR6][R2.64] ;  /* 0x0000000602077981 */ /* 0x000ee8000c1e1900 */
[----:B------:R-:W2:Y:S04]  /*0640*/  LDG.E R15, desc[UR6][R4.64+0x4] ;  /* 0x00000406040f7981 */ /* 0x000ea8000c1e1900 */
[----:B------:R-:W4:Y:S04]  /*0650*/  LDG.E R17, desc[UR6][R4.64+0x8] ;  /* 0x0000080604117981 */ /* 0x000f28000c1e1900 */
[----:B------:R-:W4:Y:S04]  /*0660*/  LDG.E R18, desc[UR6][R2.64+0x8] ;  /* 0x0000080602127981 */ /* 0x000f28000c1e1900 */
[----:B------:R-:W5:Y:S04]  /*0670*/  LDG.E R22, desc[UR6][R2.64+0xc] ;  /* 0x00000c0602167981 */ /* 0x000f68000c1e1900 */
[----:B------:R-:W5:Y:S01]  /*0680*/  LDG.E R19, desc[UR6][R4.64+0xc] ;  /* 0x00000c0604137981 */ /* 0x000f62000c1e1900 */
[----:B------:R-:W-:Y:S01]  /*0690*/  VIADD R0, R0, 0x4 ;  /* 0x0000000400007836 */ /* 0x000fe20000000000 */
[----:B---3--:R-:W-:-:S02]  /*06a0*/  ISETP.NE.AND P1, PT, R6, R7, PT ;  /* 0x000000070600720c */ /* 0x008fc40003f25270 */
[----:B--2---:R-:W-:Y:S01]  /*06b0*/  ISETP.NE.AND P2, PT, R15, R16, PT ;  /* 0x000000100f00720c */ /* 0x004fe20003f45270 */
[----:B------:R-:W-:-:S10]  /*06c0*/  VIADD R6, R10, 0x1 ;  /* 0x000000010a067836 */ /* 0x000fd40000000000 */
[----:B------:R-:W-:Y:S01]  /*06d0*/  @!P1 IMAD.MOV R6, RZ, RZ, R10 ;  /* 0x000000ffff069224 */ /* 0x000fe200078e020a */
[----:B----4-:R-:W-:-:S03]  /*06e0*/  ISETP.NE.AND P1, PT, R17, R18, PT ;  /* 0x000000121100720c */ /* 0x010fc60003f25270 */
[----:B------:R-:W-:Y:S02]  /*06f0*/  VIADD R7, R6, 0x1 ;  /* 0x0000000106077836 */ /* 0x000fe40000000000 */
[----:B------:R-:W-:Y:S01]  /*0700*/  @!P2 IMAD.MOV R7, RZ, RZ, R6 ;  /* 0x000000ffff07a224 */ /* 0x000fe200078e0206 */
[----:B-----5:R-:W-:-:S04]  /*0710*/  ISETP.NE.AND P2, PT, R19, R22, PT ;  /* 0x000000161300720c */ /* 0x020fc80003f45270 */
[----:B------:R-:W-:-:S03]  /*0720*/  IADD3 R6, PT, PT, R7, 0x1, RZ ;  /* 0x0000000107067810 */ /* 0x000fc60007ffe0ff */
[----:B------:R-:W-:-:S04]  /*0730*/  @!P1 IMAD.MOV R6, RZ, RZ, R7 ;  /* 0x000000ffff069224 */ /* 0x000fc800078e0207 */
[----:B------:R-:W-:Y:S02]  /*0740*/  VIADD R10, R6, 0x1 ;  /* 0x00000001060a7836 */ /* 0x000fe40000000000 */
[----:B------:R-:W-:-:S07]  /*0750*/  @!P2 IMAD.MOV R10, RZ, RZ, R6 ;  /* 0x000000ffff0aa224 */ /* 0x000fce00078e0206 */
.L_x_15:
[----:B------:R-:W-:Y:S05]  /*0760*/  @!P0 BRA `(.L_x_12) ;  /* 0x0000000000988947 */ /* 0x000fea0003800000 */
[----:B------:R-:W-:Y:S02]  /*0770*/  ISETP.NE.AND P1, PT, R20, 0x1, PT ;  /* 0x000000011400780c */ /* 0x000fe40003f25270 */
[----:B------:R-:W-:-:S04]  /*0780*/  LOP3.LUT R14, R14, 0x1, RZ, 0xc0, !PT ;  /* 0x000000010e0e7812 */ /* 0x000fc800078ec0ff */
[----:B------:R-:W-:-:S07]  /*0790*/  ISETP.NE.U32.AND P0, PT, R14, 0x1, PT ;  /* 0x000000010e00780c */ /* 0x000fce0003f05070 */
[----:B------:R-:W0:Y:S01]  /*07a0*/  @P1 LDC.64 R4, c[0x0][0x388] ;  /* 0x0000e200ff041b82 */ /* 0x000e220000000a00 */
[-C--:B------:R-:W-:Y:S02]  /*07b0*/  @P1 IADD3 R14, P2, PT, R11, R0.reuse, RZ ;  /* 0x000000000b0e1210 */ /* 0x080fe40007f5e0ff */
[----:B------:R-:W-:-:S03]  /*07c0*/  @P1 IADD3 R7, PT, PT, R13, R0, RZ ;  /* 0x000000000d071210 */ /* 0x000fc60007ffe0ff */
[----:B------:R-:W-:Y:S02]  /*07d0*/  @P1 IMAD.X R15, RZ, RZ, R12, P2 ;  /* 0x000000ffff0f1224 */ /* 0x000fe400010e060c */
[----:B------:R-:W1:Y:S08]  /*07e0*/  @P1 LDC.64 R16, c[0x0][0x380] ;  /* 0x0000e000ff101b82 */ /* 0x000e700000000a00 */
[----:B------:R-:W2:Y:S01]  /*07f0*/  @!P0 LDC.64 R2, c[0x0][0x388] ;  /* 0x0000e200ff028b82 */ /* 0x000ea20000000a00 */
[----:B0-----:R-:W-:Y:S01]  /*0800*/  @P1 LEA R6, P2, R14, R4, 0x2 ;  /* 0x000000040e061211 */ /* 0x001fe200078410ff */
[----:B-1----:R-:W-:-:S03]  /*0810*/  @P1 IMAD.WIDE R16, R7, 0x4, R16 ;  /* 0x0000000407101825 */ /* 0x002fc600078e0210 */
[----:B------:R-:W-:-:S03]  /*0820*/  @P1 LEA.HI.X R7, R14, R5, R15, 0x2, P2 ;  /* 0x000000050e071211 */ /* 0x000fc600010f140f */
[----:B------:R-:W0:Y:S01]  /*0830*/  @!P0 LDC.64 R4, c[0x0][0x380] ;  /* 0x0000e000ff048b82 */ /* 0x000e220000000a00 */
[----:B------:R-:W-:Y:S01]  /*0840*/  @P1 VIADD R0, R0, 0x2 ;  /* 0x0000000200001836 */ /* 0x000fe20000000000 */
[----:B------:R-:W3:Y:S04]  /*0850*/  @P1 LDG.E R14, desc[UR6][R16.64] ;  /* 0x00000006100e1981 */ /* 0x000ee8000c1e1900 */
[----:B------:R-:W3:Y:S01]  /*0860*/  @P1 LDG.E R15, desc[UR6][R6.64] ;  /* 0x00000006060f1981 */ /* 0x000ee2000c1e1900 */
[----:B------:R-:W-:Y:S01]  /*0870*/  @!P0 IADD3 R11, P2, PT, R11, R0, RZ ;  /* 0x000000000b0b8210 */ /* 0x000fe20007f5e0ff */
[----:B------:R-:W-:Y:S02]  /*0880*/  @!P0 IMAD.IADD R13, R13, 0x1, R0 ;  /* 0x000000010d0d8824 */ /* 0x000fe400078e0200 */
[----:B------:R-:W4:Y:S02]  /*0890*/  @P1 LDG.E R19, desc[UR6][R6.64+0x4] ;  /* 0x0000040606131981 */ /* 0x000f24000c1e1900 */
[----:B------:R-:W-:Y:S01]  /*08a0*/  @!P0 IMAD.X R12, RZ, RZ, R12, P2 ;  /* 0x000000ffff0c8224 */ /* 0x000fe200010e060c */
[C---:B--2---:R-:W-:Y:S01]  /*08b0*/  @!P0 LEA R2, P2, R11.reuse, R2, 0x2 ;  /* 0x000000020b028211 */ /* 0x044fe200078410ff */
[----:B------:R-:W4:Y:S03]  /*08c0*/  @P1 LDG.E R18, desc[UR6][R16.64+0x4] ;  /* 0x0000040610121981 */ /* 0x000f26000c1e1900 */
[----:B------:R-:W-:-:S06]  /*08d0*/  @!P0 LEA.HI.X R3, R11, R3, R12, 0x2, P2 ;  /* 0x000000030b038211 */ /* 0x000fcc00010f140c */
[----:B------:R-:W2:Y:S01]  /*08e0*/  @!P0 LDG.E R3, desc[UR6][R2.64] ;  /* 0x0000000602038981 */ /* 0x000ea2000c1e1900 */
[----:B0-----:R-:W-:-:S06]  /*08f0*/  @!P0 IMAD.WIDE R4, R13, 0x4, R4 ;  /* 0x000000040d048825 */ /* 0x001fcc00078e0204 */
[----:B------:R-:W2:Y:S01]  /*0900*/  @!P0 LDG.E R4, desc[UR6][R4.64] ;  /* 0x0000000604048981 */ /* 0x000ea2000c1e1900 */
[----:B------:R-:W-:Y:S02]  /*0910*/  @P1 IADD3 R0, PT, PT, R10, 0x1, RZ ;  /* 0x000000010a001810 */ /* 0x000fe40007ffe0ff */
[----:B---3--:R-:W-:Y:S02]  /*0920*/  ISETP.NE.OR P3, PT, R14, R15, !P1 ;  /* 0x0000000f0e00720c */ /* 0x008fe40004f65670 */
[----:B----4-:R-:W-:-:S11]  /*0930*/  ISETP.NE.OR P2, PT, R18, R19, !P1 ;  /* 0x000000131200720c */ /* 0x010fd60004f45670 */
[----:B------:R-:W-:-:S04]  /*0940*/  @!P3 IMAD.MOV R0, RZ, RZ, R10 ;  /* 0x000000ffff00b224 */ /* 0x000fc800078e020a */
[----:B------:R-:W-:-:S04]  /*0950*/  @P1 IMAD.MOV.U32 R6, RZ, RZ, R0 ;  /* 0x000000ffff061224 */ /* 0x000fc800078e0000 */
[----:B------:R-:W-:Y:S01]  /*0960*/  @P1 VIADD R0, R6, 0x1 ;  /* 0x0000000106001836 */ /* 0x000fe20000000000 */
[----:B--2---:R-:W-:Y:S01]  /*0970*/  ISETP.NE.OR P3, PT, R4, R3, P0 ;  /* 0x000000030400720c */ /* 0x004fe20000765670 */
[----:B------:R-:W-:-:S05]  /*0980*/  @!P2 IMAD.MOV R0, RZ, RZ, R6 ;  /* 0x000000ffff00a224 */ /* 0x000fca00078e0206 */
[----:B------:R-:W-:-:S05]  /*0990*/  @P1 MOV R10, R0 ;  /* 0x00000000000a1202 */ /* 0x000fca0000000f00 */
[----:B------:R-:W-:Y:S02]  /*09a0*/  @!P0 VIADD R0, R10, 0x1 ;  /* 0x000000010a008836 */ /* 0x000fe40000000000 */
[----:B------:R-:W-:-:S04]  /*09b0*/  @!P3 IMAD.MOV R0, RZ, RZ, R10 ;  /* 0x000000ffff00b224 */ /* 0x000fc800078e020a */
[----:B------:R-:W-:-:S07]  /*09c0*/  @!P0 IMAD.MOV.U32 R10, RZ, RZ, R0 ;  /* 0x000000ffff0a8224 */ /* 0x000fce00078e0000 */
.L_x_12:
[----:B------:R-:W0:Y:S01]  /*09d0*/  LDC.64 R2, c[0x0][0x390] ;  /* 0x0000e400ff027b82 */ /* 0x000e220000000a00 */
[----:B------:R-:W1:Y:S01]  /*09e0*/  LDCU UR5, c[0x0][0x3a0] ;  /* 0x00007400ff0577ac */ /* 0x000e620008000800 */
[----:B------:R-:W-:Y:S01]  /*09f0*/  IMAD R9, R8, UR4, R9 ;  /* 0x0000000408097c24 */ /* 0x000fe2000f8e0209 */
[----:B-1----:R-:W-:-:S04]  /*0a00*/  ISETP.GT.AND P0, PT, R10, UR5, PT ;  /* 0x000000050a007c0c */ /* 0x002fc8000bf04270 */
[----:B------:R-:W-:Y:S01]  /*0a10*/  SEL R5, RZ, 0x1, P0 ;  /* 0x00000001ff057807 */ /* 0x000fe20000000000 */
[----:B0-----:R-:W-:-:S05]  /*0a20*/  IMAD.WIDE R2, R9, 0x4, R2 ;  /* 0x0000000409027825 */ /* 0x001fca00078e0202 */
[----:B------:R-:W-:Y:S01]  /*0a30*/  STG.E desc[UR6][R2.64], R5 ;  /* 0x0000000502007986 */ /* 0x000fe2000c101906 */
[----:B------:R-:W-:Y:S05]  /*0a40*/  EXIT ;  /* 0x000000000000794d */ /* 0x000fea0003800000 */
.L_x_16:
        /* <DEDUP_REMOVED lines=11> */
.L_x_20:


//--------------------- .nv.shared.reserved.0     --------------------------
	.section	.nv.shared.reserved.0,"aw",@nobits
	.weak		__nv_reservedSMEM_offset_0_alias
	.size		__nv_reservedSMEM_offset_0_alias, 0, 64
	.other		__nv_reservedSMEM_offset_0_alias,@"STO_CUDA_RESERVED_SHARED STV_DEFAULT"
__nv_reservedSMEM_offset_0_alias:
	.zero		0
	.zero		64


//--------------------- .nv.constant0._Z29threshold_output_batch_kernelPKfPiii --------------------------
	.section	.nv.constant0._Z29threshold_output_batch_kernelPKfPiii,"a",@progbits
	.sectionflags	@""
	.align	4
.nv.constant0._Z29threshold_output_batch_kernelPKfPiii:
	.zero		920


//--------------------- .nv.constant0._Z24read_memory_batch_kernelPKfPKiPfiii --------------------------
	.section	.nv.constant0._Z24read_memory_batch_kernelPKfPKiPfiii,"a",@progbits
	.sectionflags	@""
	.align	4
.nv.constant0._Z24read_memory_batch_kernelPKfPKiPfiii:
	.zero		932


//--------------------- .nv.constant0._Z25write_memory_batch_kernelPfPKiS1_iii --------------------------
	.section	.nv.constant0._Z25write_memory_batch_kernelPfPKiS1_iii,"a",@progbits
	.sectionflags	@""
	.align	4
.nv.constant0._Z25write_memory_batch_kernelPfPKiS1_iii:
	.zero		932


//--------------------- .nv.constant0._Z40compute_activated_locations_batch_kernelPKiS0_Piiiii --------------------------
	.section	.nv.constant0._Z40compute_activated_locations_batch_kernelPKiS0_Piiiii,"a",@progbits
	.sectionflags	@""
	.align	4
.nv.constant0._Z40compute_activated_locations_batch_kernelPKiS0_Piiiii:
	.zero		936


//--------------------- SYMBOLS --------------------------

	.type		.nv.reservedSmem.offset0,@object
	.size		.nv.reservedSmem.offset0,0x4
